//
// Generated by NVIDIA NVVM Compiler
//
// Compiler Build ID: CL-36424714
// Cuda compilation tools, release 13.0, V13.0.88
// Based on NVVM 20.0.0
//

.version 9.0
.target sm_100
.address_size 64

	// .globl	_Z11avg_poolingPfS_iiiiii

.visible .entry _Z11avg_poolingPfS_iiiiii(
	.param .u64 .ptr .align 1 _Z11avg_poolingPfS_iiiiii_param_0,
	.param .u64 .ptr .align 1 _Z11avg_poolingPfS_iiiiii_param_1,
	.param .u32 _Z11avg_poolingPfS_iiiiii_param_2,
	.param .u32 _Z11avg_poolingPfS_iiiiii_param_3,
	.param .u32 _Z11avg_poolingPfS_iiiiii_param_4,
	.param .u32 _Z11avg_poolingPfS_iiiiii_param_5,
	.param .u32 _Z11avg_poolingPfS_iiiiii_param_6,
	.param .u32 _Z11avg_poolingPfS_iiiiii_param_7
)
{
	.reg .pred 	%p<108>;
	.reg .b32 	%r<88>;
	.reg .b32 	%f<183>;
	.reg .b64 	%rd<35>;

	ld.param.u64 	%rd7, [_Z11avg_poolingPfS_iiiiii_param_0];
	ld.param.u64 	%rd6, [_Z11avg_poolingPfS_iiiiii_param_1];
	ld.param.u32 	%r31, [_Z11avg_poolingPfS_iiiiii_param_2];
	ld.param.u32 	%r32, [_Z11avg_poolingPfS_iiiiii_param_3];
	ld.param.u32 	%r33, [_Z11avg_poolingPfS_iiiiii_param_4];
	ld.param.u32 	%r36, [_Z11avg_poolingPfS_iiiiii_param_5];
	ld.param.u32 	%r34, [_Z11avg_poolingPfS_iiiiii_param_6];
	ld.param.u32 	%r35, [_Z11avg_poolingPfS_iiiiii_param_7];
	cvta.to.global.u64 	%rd1, %rd7;
	mov.u32 	%r38, %ntid.x;
	mov.u32 	%r39, %ctaid.x;
	mov.u32 	%r40, %tid.x;
	mad.lo.s32 	%r1, %r38, %r39, %r40;
	mov.u32 	%r41, %ntid.y;
	mov.u32 	%r42, %ctaid.y;
	mov.u32 	%r43, %tid.y;
	mad.lo.s32 	%r44, %r41, %r42, %r43;
	setp.ge.s32 	%p1, %r1, %r33;
	setp.ge.s32 	%p2, %r44, %r36;
	or.pred  	%p3, %p1, %p2;
	@%p3 bra 	$L__BB0_81;
	mul.lo.s32 	%r3, %r34, %r1;
	mul.lo.s32 	%r81, %r34, %r44;
	setp.lt.s32 	%p4, %r35, 1;
	mov.f32 	%f181, 0f00000000;
	@%p4 bra 	$L__BB0_80;
	add.s32 	%r45, %r3, %r35;
	add.s32 	%r46, %r3, 1;
	max.s32 	%r47, %r45, %r46;
	sub.s32 	%r48, %r47, %r3;
	and.b32  	%r5, %r48, 15;
	add.s32 	%r6, %r5, -1;
	and.b32  	%r7, %r48, 7;
	add.s32 	%r8, %r7, -1;
	sub.s32 	%r9, %r3, %r47;
	and.b32  	%r10, %r48, 3;
	add.s32 	%r11, %r3, 7;
	and.b32  	%r49, %r48, -16;
	neg.s32 	%r12, %r49;
	add.s32 	%r13, %r81, %r35;
	mov.f32 	%f181, 0f00000000;
$L__BB0_3:
	setp.gt.u32 	%p5, %r9, -16;
	mul.lo.s32 	%r15, %r81, %r31;
	mov.u32 	%r86, %r3;
	@%p5 bra 	$L__BB0_39;
	add.s32 	%r83, %r3, %r15;
	cvt.s64.s32 	%rd10, %r15;
	mov.u32 	%r82, %r12;
	mov.u32 	%r84, %r11;
$L__BB0_5:
	.pragma "nounroll";
	setp.ge.s32 	%p6, %r81, %r32;
	add.s32 	%r20, %r84, -7;
	setp.ge.s32 	%p7, %r20, %r31;
	or.pred  	%p8, %p6, %p7;
	mov.f32 	%f144, 0f00000000;
	@%p8 bra 	$L__BB0_7;
	mul.wide.s32 	%rd8, %r83, 4;
	add.s64 	%rd9, %rd1, %rd8;
	ld.global.f32 	%f144, [%rd9];
$L__BB0_7:
	add.f32 	%f5, %f181, %f144;
	add.s32 	%r50, %r84, -6;
	setp.ge.s32 	%p10, %r50, %r31;
	or.pred  	%p11, %p6, %p10;
	cvt.s64.s32 	%rd11, %r20;
	add.s64 	%rd12, %rd11, %rd10;
	shl.b64 	%rd13, %rd12, 2;
	add.s64 	%rd2, %rd1, %rd13;
	mov.f32 	%f145, 0f00000000;
	@%p11 bra 	$L__BB0_9;
	ld.global.f32 	%f145, [%rd2+4];
$L__BB0_9:
	add.f32 	%f8, %f5, %f145;
	add.s32 	%r51, %r84, -5;
	setp.ge.s32 	%p13, %r51, %r31;
	or.pred  	%p14, %p6, %p13;
	mov.f32 	%f146, 0f00000000;
	@%p14 bra 	$L__BB0_11;
	ld.global.f32 	%f146, [%rd2+8];
$L__BB0_11:
	add.f32 	%f11, %f8, %f146;
	add.s32 	%r52, %r84, -4;
	setp.ge.s32 	%p16, %r52, %r31;
	or.pred  	%p17, %p6, %p16;
	mov.f32 	%f147, 0f00000000;
	@%p17 bra 	$L__BB0_13;
	ld.global.f32 	%f147, [%rd2+12];
$L__BB0_13:
	add.f32 	%f14, %f11, %f147;
	add.s32 	%r53, %r84, -3;
	setp.ge.s32 	%p19, %r53, %r31;
	or.pred  	%p20, %p6, %p19;
	mov.f32 	%f148, 0f00000000;
	@%p20 bra 	$L__BB0_15;
	ld.global.f32 	%f148, [%rd2+16];
$L__BB0_15:
	add.f32 	%f17, %f14, %f148;
	add.s32 	%r54, %r84, -2;
	setp.ge.s32 	%p22, %r54, %r31;
	or.pred  	%p23, %p6, %p22;
	mov.f32 	%f149, 0f00000000;
	@%p23 bra 	$L__BB0_17;
	ld.global.f32 	%f149, [%rd2+20];
$L__BB0_17:
	add.f32 	%f20, %f17, %f149;
	add.s32 	%r55, %r84, -1;
	setp.ge.s32 	%p25, %r55, %r31;
	or.pred  	%p26, %p6, %p25;
	mov.f32 	%f150, 0f00000000;
	@%p26 bra 	$L__BB0_19;
	ld.global.f32 	%f150, [%rd2+24];
$L__BB0_19:
	add.f32 	%f23, %f20, %f150;
	setp.ge.s32 	%p28, %r84, %r31;
	or.pred  	%p29, %p6, %p28;
	mov.f32 	%f151, 0f00000000;
	@%p29 bra 	$L__BB0_21;
	ld.global.f32 	%f151, [%rd2+28];
$L__BB0_21:
	add.f32 	%f26, %f23, %f151;
	add.s32 	%r56, %r84, 1;
	setp.ge.s32 	%p31, %r56, %r31;
	or.pred  	%p32, %p6, %p31;
	mov.f32 	%f152, 0f00000000;
	@%p32 bra 	$L__BB0_23;
	ld.global.f32 	%f152, [%rd2+32];
$L__BB0_23:
	add.f32 	%f29, %f26, %f152;
	add.s32 	%r57, %r84, 2;
	setp.ge.s32 	%p34, %r57, %r31;
	or.pred  	%p35, %p6, %p34;
	mov.f32 	%f153, 0f00000000;
	@%p35 bra 	$L__BB0_25;
	ld.global.f32 	%f153, [%rd2+36];
$L__BB0_25:
	add.f32 	%f32, %f29, %f153;
	add.s32 	%r58, %r84, 3;
	setp.ge.s32 	%p37, %r58, %r31;
	or.pred  	%p38, %p6, %p37;
	mov.f32 	%f154, 0f00000000;
	@%p38 bra 	$L__BB0_27;
	ld.global.f32 	%f154, [%rd2+40];
$L__BB0_27:
	add.f32 	%f35, %f32, %f154;
	add.s32 	%r59, %r84, 4;
	setp.ge.s32 	%p40, %r59, %r31;
	or.pred  	%p41, %p6, %p40;
	mov.f32 	%f155, 0f00000000;
	@%p41 bra 	$L__BB0_29;
	ld.global.f32 	%f155, [%rd2+44];
$L__BB0_29:
	add.f32 	%f38, %f35, %f155;
	add.s32 	%r60, %r84, 5;
	setp.ge.s32 	%p43, %r60, %r31;
	or.pred  	%p44, %p6, %p43;
	mov.f32 	%f156, 0f00000000;
	@%p44 bra 	$L__BB0_31;
	ld.global.f32 	%f156, [%rd2+48];
$L__BB0_31:
	add.f32 	%f41, %f38, %f156;
	add.s32 	%r61, %r84, 6;
	setp.ge.s32 	%p46, %r61, %r31;
	or.pred  	%p47, %p6, %p46;
	mov.f32 	%f157, 0f00000000;
	@%p47 bra 	$L__BB0_33;
	ld.global.f32 	%f157, [%rd2+52];
$L__BB0_33:
	add.f32 	%f44, %f41, %f157;
	add.s32 	%r62, %r84, 7;
	setp.ge.s32 	%p49, %r62, %r31;
	or.pred  	%p50, %p6, %p49;
	mov.f32 	%f158, 0f00000000;
	@%p50 bra 	$L__BB0_35;
	ld.global.f32 	%f158, [%rd2+56];
$L__BB0_35:
	add.f32 	%f47, %f44, %f158;
	add.s32 	%r63, %r84, 8;
	setp.ge.s32 	%p52, %r63, %r31;
	or.pred  	%p53, %p6, %p52;
	mov.f32 	%f159, 0f00000000;
	@%p53 bra 	$L__BB0_37;
	ld.global.f32 	%f159, [%rd2+60];
$L__BB0_37:
	add.f32 	%f181, %f47, %f159;
	add.s32 	%r84, %r84, 16;
	add.s32 	%r83, %r83, 16;
	add.s32 	%r82, %r82, 16;
	setp.ne.s32 	%p54, %r82, 0;
	@%p54 bra 	$L__BB0_5;
	add.s32 	%r86, %r84, -7;
$L__BB0_39:
	setp.eq.s32 	%p55, %r5, 0;
	@%p55 bra 	$L__BB0_79;
	setp.lt.u32 	%p56, %r6, 7;
	@%p56 bra 	$L__BB0_58;
	setp.ge.s32 	%p57, %r81, %r32;
	setp.ge.s32 	%p58, %r86, %r31;
	or.pred  	%p59, %p57, %p58;
	mov.f32 	%f162, 0f00000000;
	@%p59 bra 	$L__BB0_43;
	add.s32 	%r64, %r86, %r15;
	mul.wide.s32 	%rd14, %r64, 4;
	add.s64 	%rd15, %rd1, %rd14;
	ld.global.f32 	%f162, [%rd15];
$L__BB0_43:
	add.f32 	%f55, %f181, %f162;
	add.s32 	%r65, %r86, 1;
	setp.ge.s32 	%p61, %r65, %r31;
	or.pred  	%p62, %p57, %p61;
	cvt.s64.s32 	%rd16, %r15;
	cvt.s64.s32 	%rd17, %r86;
	add.s64 	%rd18, %rd17, %rd16;
	shl.b64 	%rd19, %rd18, 2;
	add.s64 	%rd3, %rd1, %rd19;
	mov.f32 	%f163, 0f00000000;
	@%p62 bra 	$L__BB0_45;
	ld.global.f32 	%f163, [%rd3+4];
$L__BB0_45:
	add.f32 	%f58, %f55, %f163;
	add.s32 	%r66, %r86, 2;
	setp.ge.s32 	%p64, %r66, %r31;
	or.pred  	%p65, %p57, %p64;
	mov.f32 	%f164, 0f00000000;
	@%p65 bra 	$L__BB0_47;
	ld.global.f32 	%f164, [%rd3+8];
$L__BB0_47:
	add.f32 	%f61, %f58, %f164;
	add.s32 	%r67, %r86, 3;
	setp.ge.s32 	%p67, %r67, %r31;
	or.pred  	%p68, %p57, %p67;
	mov.f32 	%f165, 0f00000000;
	@%p68 bra 	$L__BB0_49;
	ld.global.f32 	%f165, [%rd3+12];
$L__BB0_49:
	add.f32 	%f64, %f61, %f165;
	add.s32 	%r68, %r86, 4;
	setp.ge.s32 	%p70, %r68, %r31;
	or.pred  	%p71, %p57, %p70;
	mov.f32 	%f166, 0f00000000;
	@%p71 bra 	$L__BB0_51;
	ld.global.f32 	%f166, [%rd3+16];
$L__BB0_51:
	add.f32 	%f67, %f64, %f166;
	add.s32 	%r69, %r86, 5;
	setp.ge.s32 	%p73, %r69, %r31;
	or.pred  	%p74, %p57, %p73;
	mov.f32 	%f167, 0f00000000;
	@%p74 bra 	$L__BB0_53;
	ld.global.f32 	%f167, [%rd3+20];
$L__BB0_53:
	add.f32 	%f70, %f67, %f167;
	add.s32 	%r70, %r86, 6;
	setp.ge.s32 	%p76, %r70, %r31;
	or.pred  	%p77, %p57, %p76;
	mov.f32 	%f168, 0f00000000;
	@%p77 bra 	$L__BB0_55;
	ld.global.f32 	%f168, [%rd3+24];
$L__BB0_55:
	add.f32 	%f73, %f70, %f168;
	add.s32 	%r71, %r86, 7;
	setp.ge.s32 	%p79, %r71, %r31;
	or.pred  	%p80, %p57, %p79;
	mov.f32 	%f169, 0f00000000;
	@%p80 bra 	$L__BB0_57;
	ld.global.f32 	%f169, [%rd3+28];
$L__BB0_57:
	add.f32 	%f181, %f73, %f169;
	add.s32 	%r86, %r86, 8;
$L__BB0_58:
	setp.eq.s32 	%p81, %r7, 0;
	@%p81 bra 	$L__BB0_79;
	setp.lt.u32 	%p82, %r8, 3;
	@%p82 bra 	$L__BB0_69;
	setp.ge.s32 	%p83, %r81, %r32;
	setp.ge.s32 	%p84, %r86, %r31;
	or.pred  	%p85, %p83, %p84;
	mov.f32 	%f172, 0f00000000;
	@%p85 bra 	$L__BB0_62;
	add.s32 	%r72, %r86, %r15;
	mul.wide.s32 	%rd20, %r72, 4;
	add.s64 	%rd21, %rd1, %rd20;
	ld.global.f32 	%f172, [%rd21];
$L__BB0_62:
	add.f32 	%f81, %f181, %f172;
	add.s32 	%r73, %r86, 1;
	setp.ge.s32 	%p87, %r73, %r31;
	or.pred  	%p88, %p83, %p87;
	cvt.s64.s32 	%rd22, %r15;
	cvt.s64.s32 	%rd23, %r86;
	add.s64 	%rd24, %rd23, %rd22;
	shl.b64 	%rd25, %rd24, 2;
	add.s64 	%rd4, %rd1, %rd25;
	mov.f32 	%f173, 0f00000000;
	@%p88 bra 	$L__BB0_64;
	ld.global.f32 	%f173, [%rd4+4];
$L__BB0_64:
	add.f32 	%f84, %f81, %f173;
	add.s32 	%r74, %r86, 2;
	setp.ge.s32 	%p90, %r74, %r31;
	or.pred  	%p91, %p83, %p90;
	mov.f32 	%f174, 0f00000000;
	@%p91 bra 	$L__BB0_66;
	ld.global.f32 	%f174, [%rd4+8];
$L__BB0_66:
	add.f32 	%f87, %f84, %f174;
	add.s32 	%r75, %r86, 3;
	setp.ge.s32 	%p93, %r75, %r31;
	or.pred  	%p94, %p83, %p93;
	mov.f32 	%f175, 0f00000000;
	@%p94 bra 	$L__BB0_68;
	ld.global.f32 	%f175, [%rd4+12];
$L__BB0_68:
	add.f32 	%f181, %f87, %f175;
	add.s32 	%r86, %r86, 4;
$L__BB0_69:
	setp.eq.s32 	%p95, %r10, 0;
	@%p95 bra 	$L__BB0_79;
	setp.ge.s32 	%p96, %r81, %r32;
	setp.ge.s32 	%p97, %r86, %r31;
	or.pred  	%p98, %p96, %p97;
	mov.f32 	%f178, 0f00000000;
	@%p98 bra 	$L__BB0_72;
	add.s32 	%r76, %r86, %r15;
	mul.wide.s32 	%rd26, %r76, 4;
	add.s64 	%rd27, %rd1, %rd26;
	ld.global.f32 	%f178, [%rd27];
$L__BB0_72:
	setp.eq.s32 	%p99, %r10, 1;
	add.f32 	%f181, %f181, %f178;
	@%p99 bra 	$L__BB0_79;
	add.s32 	%r77, %r86, 1;
	setp.ge.s32 	%p101, %r77, %r31;
	or.pred  	%p102, %p96, %p101;
	cvt.s64.s32 	%rd28, %r15;
	cvt.s64.s32 	%rd29, %r86;
	add.s64 	%rd30, %rd29, %rd28;
	shl.b64 	%rd31, %rd30, 2;
	add.s64 	%rd5, %rd1, %rd31;
	mov.f32 	%f179, 0f00000000;
	@%p102 bra 	$L__BB0_75;
	ld.global.f32 	%f179, [%rd5+4];
$L__BB0_75:
	setp.eq.s32 	%p103, %r10, 2;
	add.f32 	%f181, %f181, %f179;
	@%p103 bra 	$L__BB0_79;
	add.s32 	%r78, %r86, 2;
	setp.ge.s32 	%p105, %r78, %r31;
	or.pred  	%p106, %p96, %p105;
	mov.f32 	%f180, 0f00000000;
	@%p106 bra 	$L__BB0_78;
	ld.global.f32 	%f180, [%rd5+8];
$L__BB0_78:
	add.f32 	%f181, %f181, %f180;
$L__BB0_79:
	add.s32 	%r81, %r81, 1;
	setp.lt.s32 	%p107, %r81, %r13;
	@%p107 bra 	$L__BB0_3;
$L__BB0_80:
	mul.lo.s32 	%r79, %r35, %r35;
	cvt.rn.f32.u32 	%f140, %r79;
	div.rn.f32 	%f141, %f181, %f140;
	mad.lo.s32 	%r80, %r33, %r44, %r1;
	cvta.to.global.u64 	%rd32, %rd6;
	mul.wide.s32 	%rd33, %r80, 4;
	add.s64 	%rd34, %rd32, %rd33;
	st.global.f32 	[%rd34], %f141;
$L__BB0_81:
	ret;

}
	// .globl	_Z24inverse_avg_pooling_basePfS_S_iiiiii
.visible .entry _Z24inverse_avg_pooling_basePfS_S_iiiiii(
	.param .u64 .ptr .align 1 _Z24inverse_avg_pooling_basePfS_S_iiiiii_param_0,
	.param .u64 .ptr .align 1 _Z24inverse_avg_pooling_basePfS_S_iiiiii_param_1,
	.param .u64 .ptr .align 1 _Z24inverse_avg_pooling_basePfS_S_iiiiii_param_2,
	.param .u32 _Z24inverse_avg_pooling_basePfS_S_iiiiii_param_3,
	.param .u32 _Z24inverse_avg_pooling_basePfS_S_iiiiii_param_4,
	.param .u32 _Z24inverse_avg_pooling_basePfS_S_iiiiii_param_5,
	.param .u32 _Z24inverse_avg_pooling_basePfS_S_iiiiii_param_6,
	.param .u32 _Z24inverse_avg_pooling_basePfS_S_iiiiii_param_7,
	.param .u32 _Z24inverse_avg_pooling_basePfS_S_iiiiii_param_8
)
{
	.reg .pred 	%p<77>;
	.reg .b32 	%r<127>;
	.reg .b32 	%f<116>;
	.reg .b64 	%rd<53>;
	.reg .b64 	%fd<91>;

	ld.param.u64 	%rd7, [_Z24inverse_avg_pooling_basePfS_S_iiiiii_param_0];
	ld.param.u64 	%rd8, [_Z24inverse_avg_pooling_basePfS_S_iiiiii_param_1];
	ld.param.u64 	%rd9, [_Z24inverse_avg_pooling_basePfS_S_iiiiii_param_2];
	ld.param.u32 	%r58, [_Z24inverse_avg_pooling_basePfS_S_iiiiii_param_3];
	ld.param.u32 	%r63, [_Z24inverse_avg_pooling_basePfS_S_iiiiii_param_4];
	ld.param.u32 	%r59, [_Z24inverse_avg_pooling_basePfS_S_iiiiii_param_5];
	ld.param.u32 	%r60, [_Z24inverse_avg_pooling_basePfS_S_iiiiii_param_6];
	ld.param.u32 	%r61, [_Z24inverse_avg_pooling_basePfS_S_iiiiii_param_7];
	ld.param.u32 	%r62, [_Z24inverse_avg_pooling_basePfS_S_iiiiii_param_8];
	cvta.to.global.u64 	%rd1, %rd8;
	cvta.to.global.u64 	%rd2, %rd9;
	mov.u32 	%r65, %ntid.x;
	mov.u32 	%r66, %ctaid.x;
	mov.u32 	%r67, %tid.x;
	mad.lo.s32 	%r1, %r65, %r66, %r67;
	mov.u32 	%r68, %ntid.y;
	mov.u32 	%r69, %ctaid.y;
	mov.u32 	%r70, %tid.y;
	mad.lo.s32 	%r71, %r68, %r69, %r70;
	setp.ge.s32 	%p1, %r1, %r58;
	setp.ge.s32 	%p2, %r71, %r63;
	or.pred  	%p3, %p1, %p2;
	@%p3 bra 	$L__BB1_74;
	mul.lo.s32 	%r3, %r61, %r1;
	mul.lo.s32 	%r4, %r61, %r71;
	setp.lt.s32 	%p4, %r62, 1;
	mov.f32 	%f114, 0f00000000;
	@%p4 bra 	$L__BB1_45;
	and.b32  	%r5, %r62, 7;
	and.b32  	%r6, %r62, 3;
	and.b32  	%r7, %r62, 2147483640;
	and.b32  	%r8, %r62, 1;
	mov.b32 	%r111, 0;
	mov.f32 	%f114, 0f00000000;
$L__BB1_3:
	setp.lt.u32 	%p5, %r62, 8;
	add.s32 	%r10, %r111, %r4;
	mul.lo.s32 	%r11, %r10, %r59;
	add.s32 	%r12, %r11, %r3;
	mov.b32 	%r114, 0;
	@%p5 bra 	$L__BB1_22;
	mov.b32 	%r112, 0;
	cvt.s64.s32 	%rd13, %r12;
$L__BB1_5:
	.pragma "nounroll";
	setp.ge.s32 	%p6, %r10, %r60;
	add.s32 	%r14, %r112, %r3;
	setp.ge.s32 	%p7, %r14, %r59;
	or.pred  	%p8, %p6, %p7;
	mov.f64 	%fd76, 0d0000000000000000;
	@%p8 bra 	$L__BB1_7;
	add.s32 	%r75, %r14, %r11;
	mul.wide.s32 	%rd10, %r75, 4;
	add.s64 	%rd11, %rd2, %rd10;
	ld.global.f32 	%f29, [%rd11];
	cvt.f64.f32 	%fd76, %f29;
$L__BB1_7:
	cvt.f64.f32 	%fd33, %f114;
	add.f64 	%fd34, %fd76, %fd33;
	cvt.rn.f32.f64 	%f3, %fd34;
	add.s32 	%r76, %r14, 1;
	setp.ge.s32 	%p10, %r76, %r59;
	or.pred  	%p11, %p6, %p10;
	cvt.s64.s32 	%rd12, %r112;
	add.s64 	%rd14, %rd13, %rd12;
	shl.b64 	%rd15, %rd14, 2;
	add.s64 	%rd3, %rd2, %rd15;
	mov.f64 	%fd77, 0d0000000000000000;
	@%p11 bra 	$L__BB1_9;
	ld.global.f32 	%f30, [%rd3+4];
	cvt.f64.f32 	%fd77, %f30;
$L__BB1_9:
	cvt.f64.f32 	%fd36, %f3;
	add.f64 	%fd37, %fd77, %fd36;
	cvt.rn.f32.f64 	%f4, %fd37;
	add.s32 	%r77, %r14, 2;
	setp.ge.s32 	%p13, %r77, %r59;
	or.pred  	%p14, %p6, %p13;
	mov.f64 	%fd78, 0d0000000000000000;
	@%p14 bra 	$L__BB1_11;
	ld.global.f32 	%f31, [%rd3+8];
	cvt.f64.f32 	%fd78, %f31;
$L__BB1_11:
	cvt.f64.f32 	%fd39, %f4;
	add.f64 	%fd40, %fd78, %fd39;
	cvt.rn.f32.f64 	%f5, %fd40;
	add.s32 	%r78, %r14, 3;
	setp.ge.s32 	%p16, %r78, %r59;
	or.pred  	%p17, %p6, %p16;
	mov.f64 	%fd79, 0d0000000000000000;
	@%p17 bra 	$L__BB1_13;
	ld.global.f32 	%f32, [%rd3+12];
	cvt.f64.f32 	%fd79, %f32;
$L__BB1_13:
	cvt.f64.f32 	%fd42, %f5;
	add.f64 	%fd43, %fd79, %fd42;
	cvt.rn.f32.f64 	%f6, %fd43;
	add.s32 	%r79, %r14, 4;
	setp.ge.s32 	%p19, %r79, %r59;
	or.pred  	%p20, %p6, %p19;
	mov.f64 	%fd80, 0d0000000000000000;
	@%p20 bra 	$L__BB1_15;
	ld.global.f32 	%f33, [%rd3+16];
	cvt.f64.f32 	%fd80, %f33;
$L__BB1_15:
	cvt.f64.f32 	%fd45, %f6;
	add.f64 	%fd46, %fd80, %fd45;
	cvt.rn.f32.f64 	%f7, %fd46;
	add.s32 	%r80, %r14, 5;
	setp.ge.s32 	%p22, %r80, %r59;
	or.pred  	%p23, %p6, %p22;
	mov.f64 	%fd81, 0d0000000000000000;
	@%p23 bra 	$L__BB1_17;
	ld.global.f32 	%f34, [%rd3+20];
	cvt.f64.f32 	%fd81, %f34;
$L__BB1_17:
	cvt.f64.f32 	%fd48, %f7;
	add.f64 	%fd49, %fd81, %fd48;
	cvt.rn.f32.f64 	%f8, %fd49;
	add.s32 	%r81, %r14, 6;
	setp.ge.s32 	%p25, %r81, %r59;
	or.pred  	%p26, %p6, %p25;
	mov.f64 	%fd82, 0d0000000000000000;
	@%p26 bra 	$L__BB1_19;
	ld.global.f32 	%f35, [%rd3+24];
	cvt.f64.f32 	%fd82, %f35;
$L__BB1_19:
	cvt.f64.f32 	%fd51, %f8;
	add.f64 	%fd52, %fd82, %fd51;
	cvt.rn.f32.f64 	%f9, %fd52;
	add.s32 	%r82, %r14, 7;
	setp.ge.s32 	%p28, %r82, %r59;
	or.pred  	%p29, %p6, %p28;
	mov.f64 	%fd83, 0d0000000000000000;
	@%p29 bra 	$L__BB1_21;
	ld.global.f32 	%f36, [%rd3+28];
	cvt.f64.f32 	%fd83, %f36;
$L__BB1_21:
	cvt.f64.f32 	%fd53, %f9;
	add.f64 	%fd54, %fd83, %fd53;
	cvt.rn.f32.f64 	%f114, %fd54;
	add.s32 	%r112, %r112, 8;
	setp.ne.s32 	%p30, %r112, %r7;
	mov.u32 	%r114, %r7;
	@%p30 bra 	$L__BB1_5;
$L__BB1_22:
	setp.eq.s32 	%p31, %r5, 0;
	@%p31 bra 	$L__BB1_44;
	add.s32 	%r83, %r5, -1;
	setp.lt.u32 	%p32, %r83, 3;
	@%p32 bra 	$L__BB1_33;
	setp.ge.s32 	%p33, %r10, %r60;
	add.s32 	%r17, %r114, %r3;
	setp.ge.s32 	%p34, %r17, %r59;
	or.pred  	%p35, %p33, %p34;
	mov.f64 	%fd84, 0d0000000000000000;
	@%p35 bra 	$L__BB1_26;
	add.s32 	%r85, %r17, %r11;
	mul.wide.s32 	%rd16, %r85, 4;
	add.s64 	%rd17, %rd2, %rd16;
	ld.global.f32 	%f38, [%rd17];
	cvt.f64.f32 	%fd84, %f38;
$L__BB1_26:
	cvt.f64.f32 	%fd57, %f114;
	add.f64 	%fd58, %fd84, %fd57;
	cvt.rn.f32.f64 	%f13, %fd58;
	add.s32 	%r86, %r17, 1;
	setp.ge.s32 	%p37, %r86, %r59;
	or.pred  	%p38, %p33, %p37;
	cvt.u64.u32 	%rd18, %r114;
	cvt.s64.s32 	%rd19, %r12;
	add.s64 	%rd20, %rd19, %rd18;
	shl.b64 	%rd21, %rd20, 2;
	add.s64 	%rd4, %rd2, %rd21;
	mov.f64 	%fd85, 0d0000000000000000;
	@%p38 bra 	$L__BB1_28;
	ld.global.f32 	%f39, [%rd4+4];
	cvt.f64.f32 	%fd85, %f39;
$L__BB1_28:
	cvt.f64.f32 	%fd60, %f13;
	add.f64 	%fd61, %fd85, %fd60;
	cvt.rn.f32.f64 	%f14, %fd61;
	add.s32 	%r87, %r17, 2;
	setp.ge.s32 	%p40, %r87, %r59;
	or.pred  	%p41, %p33, %p40;
	mov.f64 	%fd86, 0d0000000000000000;
	@%p41 bra 	$L__BB1_30;
	ld.global.f32 	%f40, [%rd4+8];
	cvt.f64.f32 	%fd86, %f40;
$L__BB1_30:
	cvt.f64.f32 	%fd63, %f14;
	add.f64 	%fd64, %fd86, %fd63;
	cvt.rn.f32.f64 	%f15, %fd64;
	add.s32 	%r88, %r17, 3;
	setp.ge.s32 	%p43, %r88, %r59;
	or.pred  	%p44, %p33, %p43;
	mov.f64 	%fd87, 0d0000000000000000;
	@%p44 bra 	$L__BB1_32;
	ld.global.f32 	%f41, [%rd4+12];
	cvt.f64.f32 	%fd87, %f41;
$L__BB1_32:
	cvt.f64.f32 	%fd65, %f15;
	add.f64 	%fd66, %fd87, %fd65;
	add.s32 	%r114, %r114, 4;
	cvt.rn.f32.f64 	%f114, %fd66;
$L__BB1_33:
	setp.eq.s32 	%p45, %r6, 0;
	@%p45 bra 	$L__BB1_44;
	setp.eq.s32 	%p46, %r6, 1;
	@%p46 bra 	$L__BB1_40;
	setp.ge.s32 	%p47, %r10, %r60;
	add.s32 	%r20, %r114, %r3;
	setp.ge.s32 	%p48, %r20, %r59;
	or.pred  	%p49, %p47, %p48;
	mov.f64 	%fd88, 0d0000000000000000;
	@%p49 bra 	$L__BB1_37;
	add.s32 	%r89, %r20, %r11;
	mul.wide.s32 	%rd22, %r89, 4;
	add.s64 	%rd23, %rd2, %rd22;
	ld.global.f32 	%f43, [%rd23];
	cvt.f64.f32 	%fd88, %f43;
$L__BB1_37:
	cvt.f64.f32 	%fd69, %f114;
	add.f64 	%fd70, %fd88, %fd69;
	cvt.rn.f32.f64 	%f19, %fd70;
	add.s32 	%r90, %r20, 1;
	setp.ge.s32 	%p51, %r90, %r59;
	or.pred  	%p52, %p47, %p51;
	mov.f64 	%fd89, 0d0000000000000000;
	@%p52 bra 	$L__BB1_39;
	cvt.s64.s32 	%rd24, %r12;
	cvt.s64.s32 	%rd25, %r114;
	add.s64 	%rd26, %rd24, %rd25;
	shl.b64 	%rd27, %rd26, 2;
	add.s64 	%rd28, %rd2, %rd27;
	ld.global.f32 	%f44, [%rd28+4];
	cvt.f64.f32 	%fd89, %f44;
$L__BB1_39:
	cvt.f64.f32 	%fd71, %f19;
	add.f64 	%fd72, %fd89, %fd71;
	add.s32 	%r114, %r114, 2;
	cvt.rn.f32.f64 	%f114, %fd72;
$L__BB1_40:
	setp.eq.s32 	%p53, %r8, 0;
	@%p53 bra 	$L__BB1_44;
	setp.ge.s32 	%p54, %r10, %r60;
	add.s32 	%r23, %r114, %r3;
	setp.ge.s32 	%p55, %r23, %r59;
	or.pred  	%p56, %p54, %p55;
	mov.f64 	%fd90, 0d0000000000000000;
	@%p56 bra 	$L__BB1_43;
	add.s32 	%r91, %r23, %r11;
	mul.wide.s32 	%rd29, %r91, 4;
	add.s64 	%rd30, %rd2, %rd29;
	ld.global.f32 	%f45, [%rd30];
	cvt.f64.f32 	%fd90, %f45;
$L__BB1_43:
	cvt.f64.f32 	%fd74, %f114;
	add.f64 	%fd75, %fd90, %fd74;
	cvt.rn.f32.f64 	%f114, %fd75;
$L__BB1_44:
	add.s32 	%r111, %r111, 1;
	setp.ne.s32 	%p57, %r111, %r62;
	@%p57 bra 	$L__BB1_3;
$L__BB1_45:
	setp.eq.f32 	%p58, %f114, 0f00000000;
	@%p58 bra 	$L__BB1_60;
	setp.lt.s32 	%p59, %r62, 1;
	@%p59 bra 	$L__BB1_74;
	mad.lo.s32 	%r93, %r58, %r71, %r1;
	cvta.to.global.u64 	%rd31, %rd7;
	mul.wide.s32 	%rd32, %r93, 4;
	add.s64 	%rd5, %rd31, %rd32;
	and.b32  	%r25, %r62, 7;
	add.s32 	%r26, %r25, -1;
	and.b32  	%r27, %r62, 3;
	and.b32  	%r28, %r62, 2147483640;
	and.b32  	%r29, %r62, 1;
	mov.b32 	%r122, 0;
$L__BB1_48:
	setp.lt.u32 	%p60, %r62, 8;
	add.s32 	%r95, %r122, %r4;
	mad.lo.s32 	%r49, %r95, %r59, %r3;
	mov.b32 	%r125, 0;
	@%p60 bra 	$L__BB1_51;
	mov.b32 	%r123, 0;
$L__BB1_50:
	.pragma "nounroll";
	add.s32 	%r97, %r49, %r123;
	mul.wide.s32 	%rd33, %r97, 4;
	add.s64 	%rd34, %rd2, %rd33;
	ld.global.f32 	%f46, [%rd34];
	div.rn.f32 	%f47, %f46, %f114;
	ld.global.f32 	%f48, [%rd5];
	mul.f32 	%f49, %f47, %f48;
	add.s64 	%rd35, %rd1, %rd33;
	st.global.f32 	[%rd35], %f49;
	ld.global.f32 	%f50, [%rd34+4];
	div.rn.f32 	%f51, %f50, %f114;
	ld.global.f32 	%f52, [%rd5];
	mul.f32 	%f53, %f51, %f52;
	st.global.f32 	[%rd35+4], %f53;
	ld.global.f32 	%f54, [%rd34+8];
	div.rn.f32 	%f55, %f54, %f114;
	ld.global.f32 	%f56, [%rd5];
	mul.f32 	%f57, %f55, %f56;
	st.global.f32 	[%rd35+8], %f57;
	ld.global.f32 	%f58, [%rd34+12];
	div.rn.f32 	%f59, %f58, %f114;
	ld.global.f32 	%f60, [%rd5];
	mul.f32 	%f61, %f59, %f60;
	st.global.f32 	[%rd35+12], %f61;
	ld.global.f32 	%f62, [%rd34+16];
	div.rn.f32 	%f63, %f62, %f114;
	ld.global.f32 	%f64, [%rd5];
	mul.f32 	%f65, %f63, %f64;
	st.global.f32 	[%rd35+16], %f65;
	ld.global.f32 	%f66, [%rd34+20];
	div.rn.f32 	%f67, %f66, %f114;
	ld.global.f32 	%f68, [%rd5];
	mul.f32 	%f69, %f67, %f68;
	st.global.f32 	[%rd35+20], %f69;
	ld.global.f32 	%f70, [%rd34+24];
	div.rn.f32 	%f71, %f70, %f114;
	ld.global.f32 	%f72, [%rd5];
	mul.f32 	%f73, %f71, %f72;
	st.global.f32 	[%rd35+24], %f73;
	ld.global.f32 	%f74, [%rd34+28];
	div.rn.f32 	%f75, %f74, %f114;
	ld.global.f32 	%f76, [%rd5];
	mul.f32 	%f77, %f75, %f76;
	st.global.f32 	[%rd35+28], %f77;
	add.s32 	%r123, %r123, 8;
	setp.ne.s32 	%p61, %r123, %r28;
	mov.u32 	%r125, %r28;
	@%p61 bra 	$L__BB1_50;
$L__BB1_51:
	setp.eq.s32 	%p62, %r25, 0;
	@%p62 bra 	$L__BB1_59;
	setp.lt.u32 	%p63, %r26, 3;
	@%p63 bra 	$L__BB1_54;
	add.s32 	%r98, %r49, %r125;
	mul.wide.s32 	%rd36, %r98, 4;
	add.s64 	%rd37, %rd2, %rd36;
	ld.global.f32 	%f78, [%rd37];
	div.rn.f32 	%f79, %f78, %f114;
	ld.global.f32 	%f80, [%rd5];
	mul.f32 	%f81, %f79, %f80;
	add.s64 	%rd38, %rd1, %rd36;
	st.global.f32 	[%rd38], %f81;
	ld.global.f32 	%f82, [%rd37+4];
	div.rn.f32 	%f83, %f82, %f114;
	ld.global.f32 	%f84, [%rd5];
	mul.f32 	%f85, %f83, %f84;
	st.global.f32 	[%rd38+4], %f85;
	ld.global.f32 	%f86, [%rd37+8];
	div.rn.f32 	%f87, %f86, %f114;
	ld.global.f32 	%f88, [%rd5];
	mul.f32 	%f89, %f87, %f88;
	st.global.f32 	[%rd38+8], %f89;
	ld.global.f32 	%f90, [%rd37+12];
	div.rn.f32 	%f91, %f90, %f114;
	ld.global.f32 	%f92, [%rd5];
	mul.f32 	%f93, %f91, %f92;
	st.global.f32 	[%rd38+12], %f93;
	add.s32 	%r125, %r125, 4;
$L__BB1_54:
	setp.eq.s32 	%p64, %r27, 0;
	@%p64 bra 	$L__BB1_59;
	setp.eq.s32 	%p65, %r27, 1;
	@%p65 bra 	$L__BB1_57;
	add.s32 	%r99, %r49, %r125;
	mul.wide.s32 	%rd39, %r99, 4;
	add.s64 	%rd40, %rd2, %rd39;
	ld.global.f32 	%f94, [%rd40];
	div.rn.f32 	%f95, %f94, %f114;
	ld.global.f32 	%f96, [%rd5];
	mul.f32 	%f97, %f95, %f96;
	add.s64 	%rd41, %rd1, %rd39;
	st.global.f32 	[%rd41], %f97;
	ld.global.f32 	%f98, [%rd40+4];
	div.rn.f32 	%f99, %f98, %f114;
	ld.global.f32 	%f100, [%rd5];
	mul.f32 	%f101, %f99, %f100;
	st.global.f32 	[%rd41+4], %f101;
	add.s32 	%r125, %r125, 2;
$L__BB1_57:
	setp.eq.s32 	%p66, %r29, 0;
	@%p66 bra 	$L__BB1_59;
	add.s32 	%r100, %r49, %r125;
	mul.wide.s32 	%rd42, %r100, 4;
	add.s64 	%rd43, %rd2, %rd42;
	ld.global.f32 	%f102, [%rd43];
	div.rn.f32 	%f103, %f102, %f114;
	ld.global.f32 	%f104, [%rd5];
	mul.f32 	%f105, %f103, %f104;
	add.s64 	%rd44, %rd1, %rd42;
	st.global.f32 	[%rd44], %f105;
$L__BB1_59:
	add.s32 	%r122, %r122, 1;
	setp.ne.s32 	%p67, %r122, %r62;
	@%p67 bra 	$L__BB1_48;
	bra.uni 	$L__BB1_74;
$L__BB1_60:
	setp.lt.s32 	%p68, %r62, 1;
	@%p68 bra 	$L__BB1_74;
	and.b32  	%r30, %r62, 7;
	add.s32 	%r31, %r30, -1;
	and.b32  	%r32, %r62, 3;
	and.b32  	%r33, %r62, 2147483640;
	and.b32  	%r34, %r62, 1;
	neg.s32 	%r35, %r33;
	add.s64 	%rd6, %rd1, 16;
	mov.b32 	%r116, 0;
$L__BB1_62:
	setp.lt.u32 	%p69, %r62, 8;
	add.s32 	%r103, %r116, %r4;
	mad.lo.s32 	%r37, %r103, %r59, %r3;
	mov.b32 	%r120, 0;
	@%p69 bra 	$L__BB1_65;
	mov.u32 	%r117, %r37;
	mov.u32 	%r118, %r35;
$L__BB1_64:
	.pragma "nounroll";
	mul.wide.s32 	%rd45, %r117, 4;
	add.s64 	%rd46, %rd6, %rd45;
	mov.b32 	%r104, 0;
	st.global.u32 	[%rd46+-16], %r104;
	st.global.u32 	[%rd46+-12], %r104;
	st.global.u32 	[%rd46+-8], %r104;
	st.global.u32 	[%rd46+-4], %r104;
	st.global.u32 	[%rd46], %r104;
	st.global.u32 	[%rd46+4], %r104;
	st.global.u32 	[%rd46+8], %r104;
	st.global.u32 	[%rd46+12], %r104;
	add.s32 	%r118, %r118, 8;
	add.s32 	%r117, %r117, 8;
	setp.ne.s32 	%p70, %r118, 0;
	mov.u32 	%r120, %r33;
	@%p70 bra 	$L__BB1_64;
$L__BB1_65:
	setp.eq.s32 	%p71, %r30, 0;
	@%p71 bra 	$L__BB1_73;
	setp.lt.u32 	%p72, %r31, 3;
	@%p72 bra 	$L__BB1_68;
	add.s32 	%r105, %r37, %r120;
	mul.wide.s32 	%rd47, %r105, 4;
	add.s64 	%rd48, %rd1, %rd47;
	mov.b32 	%r106, 0;
	st.global.u32 	[%rd48], %r106;
	st.global.u32 	[%rd48+4], %r106;
	st.global.u32 	[%rd48+8], %r106;
	st.global.u32 	[%rd48+12], %r106;
	add.s32 	%r120, %r120, 4;
$L__BB1_68:
	setp.eq.s32 	%p73, %r32, 0;
	@%p73 bra 	$L__BB1_73;
	setp.eq.s32 	%p74, %r32, 1;
	@%p74 bra 	$L__BB1_71;
	add.s32 	%r107, %r37, %r120;
	mul.wide.s32 	%rd49, %r107, 4;
	add.s64 	%rd50, %rd1, %rd49;
	mov.b32 	%r108, 0;
	st.global.u32 	[%rd50], %r108;
	st.global.u32 	[%rd50+4], %r108;
	add.s32 	%r120, %r120, 2;
$L__BB1_71:
	setp.eq.s32 	%p75, %r34, 0;
	@%p75 bra 	$L__BB1_73;
	add.s32 	%r109, %r37, %r120;
	mul.wide.s32 	%rd51, %r109, 4;
	add.s64 	%rd52, %rd1, %rd51;
	mov.b32 	%r110, 0;
	st.global.u32 	[%rd52], %r110;
$L__BB1_73:
	add.s32 	%r116, %r116, 1;
	setp.eq.s32 	%p76, %r116, %r62;
	@%p76 bra 	$L__BB1_74;
	bra.uni 	$L__BB1_62;
$L__BB1_74:
	ret;

}


// ===== COMPILED SASS (sm_100) =====

	.target	sm_100

	.elftype	@"ET_EXEC"


//--------------------- .note.nv.tkinfo           --------------------------
	.section	.note.nv.tkinfo,"",@"SHT_NOTE"
	.sectionflags	@"SHF_NOTE_NV_TKINFO"
	.tkinfo
        /*0018*/ 	.word	0x00000002
        /*0030*/ 	.string	""
        /*0030*/ 	.string	"ptxas"
        /*0030*/ 	.string	"Cuda compilation tools, release 13.0, V13.0.88"
        /*0030*/ 	.string	"Build cuda_13.0.r13.0/compiler.36424714_0"
        /*0030*/ 	.string	"-arch sm_100 -m 64 "



//--------------------- .note.nv.cuinfo           --------------------------
	.section	.note.nv.cuinfo,"",@"SHT_NOTE"
	.sectionflags	@"SHF_NOTE_NV_CUINFO"
        /*0018*/ 	.short	0x0002
        /*001a*/ 	.short	0x0064
        /*001c*/ 	.short	0x0082
	.zero		2


//--------------------- .nv.info                  --------------------------
	.section	.nv.info,"",@"SHT_CUDA_INFO"
	.align	4


	//----- nvinfo : EIATTR_REGCOUNT
	.align		4
        /*0000*/ 	.byte	0x04, 0x2f
        /*0002*/ 	.short	(.L_1 - .L_0)
	.align		4
.L_0:
        /*0004*/ 	.word	index@(_Z11avg_poolingPfS_iiiiii)
        /*0008*/ 	.word	0x00000020


	//----- nvinfo : EIATTR_FRAME_SIZE
	.align		4
.L_1:
        /*000c*/ 	.byte	0x04, 0x11
        /*000e*/ 	.short	(.L_3 - .L_2)
	.align		4
.L_2:
        /*0010*/ 	.word	index@($__internal_1_$__cuda_sm3x_div_rn_noftz_f32_slowpath)
        /*0014*/ 	.word	0x00000000


	//----- nvinfo : EIATTR_FRAME_SIZE
	.align		4
.L_3:
        /*0018*/ 	.byte	0x04, 0x11
        /*001a*/ 	.short	(.L_5 - .L_4)
	.align		4
.L_4:
        /*001c*/ 	.word	index@(_Z11avg_poolingPfS_iiiiii)
        /*0020*/ 	.word	0x00000000


	//----- nvinfo : EIATTR_REGCOUNT
	.align		4
.L_5:
        /*0024*/ 	.byte	0x04, 0x2f
        /*0026*/ 	.short	(.L_7 - .L_6)
	.align		4
.L_6:
        /*0028*/ 	.word	index@(_Z24inverse_avg_pooling_basePfS_S_iiiiii)
        /*002c*/ 	.word	0x00000020


	//----- nvinfo : EIATTR_FRAME_SIZE
	.align		4
.L_7:
        /*0030*/ 	.byte	0x04, 0x11
        /*0032*/ 	.short	(.L_9 - .L_8)
	.align		4
.L_8:
        /*0034*/ 	.word	index@($__internal_0_$__cuda_sm3x_div_rn_noftz_f32_slowpath)
        /*0038*/ 	.word	0x00000000


	//----- nvinfo : EIATTR_FRAME_SIZE
	.align		4
.L_9:
        /*003c*/ 	.byte	0x04, 0x11
        /*003e*/ 	.short	(.L_11 - .L_10)
	.align		4
.L_10:
        /*0040*/ 	.word	index@(_Z24inverse_avg_pooling_basePfS_S_iiiiii)
        /*0044*/ 	.word	0x00000000


	//----- nvinfo : EIATTR_MIN_STACK_SIZE
	.align		4
.L_11:
        /*0048*/ 	.byte	0x04, 0x12
        /*004a*/ 	.short	(.L_13 - .L_12)
	.align		4
.L_12:
        /*004c*/ 	.word	index@(_Z24inverse_avg_pooling_basePfS_S_iiiiii)
        /*0050*/ 	.word	0x00000000


	//----- nvinfo : EIATTR_MIN_STACK_SIZE
	.align		4
.L_13:
        /*0054*/ 	.byte	0x04, 0x12
        /*0056*/ 	.short	(.L_15 - .L_14)
	.align		4
.L_14:
        /*0058*/ 	.word	index@(_Z11avg_poolingPfS_iiiiii)
        /*005c*/ 	.word	0x00000000
.L_15:


//--------------------- .nv.compat                --------------------------
	.section	.nv.compat,"",@"SHT_CUDA_COMPAT_INFO"
	.align	4
        /*0000*/ 	.byte	0x02, 0x09, 0x00, 0x00, 0x02, 0x02, 0x01, 0x00, 0x02, 0x05, 0x05, 0x00, 0x03, 0x07, 0x01, 0x01
        /*0010*/ 	.byte	0x02, 0x03, 0x00, 0x00, 0x02, 0x06, 0x01, 0x00, 0x04, 0x0b, 0x08, 0x00, 0x01, 0x00, 0x00, 0x00
        /*0020*/ 	.byte	0x00, 0x00, 0x00, 0x00


//--------------------- .nv.info._Z24inverse_avg_pooling_basePfS_S_iiiiii --------------------------
	.section	.nv.info._Z24inverse_avg_pooling_basePfS_S_iiiiii,"",@"SHT_CUDA_INFO"
	.sectionflags	@""
	.align	4


	//----- nvinfo : EIATTR_CUDA_API_VERSION
	.align		4
        /*0000*/ 	.byte	0x04, 0x37
        /*0002*/ 	.short	(.L_17 - .L_16)
.L_16:
        /*0004*/ 	.word	0x00000082


	//----- nvinfo : EIATTR_KPARAM_INFO
	.align		4
.L_17:
        /*0008*/ 	.byte	0x04, 0x17
        /*000a*/ 	.short	(.L_19 - .L_18)
.L_18:
        /*000c*/ 	.word	0x00000000
        /*0010*/ 	.short	0x0008
        /*0012*/ 	.short	0x002c
        /*0014*/ 	.byte	0x00, 0xf0, 0x11, 0x00


	//----- nvinfo : EIATTR_KPARAM_INFO
	.align		4
.L_19:
        /*0018*/ 	.byte	0x04, 0x17
        /*001a*/ 	.short	(.L_21 - .L_20)
.L_20:
        /*001c*/ 	.word	0x00000000
        /*0020*/ 	.short	0x0007
        /*0022*/ 	.short	0x0028
        /*0024*/ 	.byte	0x00, 0xf0, 0x11, 0x00


	//----- nvinfo : EIATTR_KPARAM_INFO
	.align		4
.L_21:
        /*0028*/ 	.byte	0x04, 0x17
        /*002a*/ 	.short	(.L_23 - .L_22)
.L_22:
        /*002c*/ 	.word	0x00000000
        /*0030*/ 	.short	0x0006
        /*0032*/ 	.short	0x0024
        /*0034*/ 	.byte	0x00, 0xf0, 0x11, 0x00


	//----- nvinfo : EIATTR_KPARAM_INFO
	.align		4
.L_23:
        /*0038*/ 	.byte	0x04, 0x17
        /*003a*/ 	.short	(.L_25 - .L_24)
.L_24:
        /*003c*/ 	.word	0x00000000
        /*0040*/ 	.short	0x0005
        /*0042*/ 	.short	0x0020
        /*0044*/ 	.byte	0x00, 0xf0, 0x11, 0x00


	//----- nvinfo : EIATTR_KPARAM_INFO
	.align		4
.L_25:
        /*0048*/ 	.byte	0x04, 0x17
        /*004a*/ 	.short	(.L_27 - .L_26)
.L_26:
        /*004c*/ 	.word	0x00000000
        /*0050*/ 	.short	0x0004
        /*0052*/ 	.short	0x001c
        /*0054*/ 	.byte	0x00, 0xf0, 0x11, 0x00


	//----- nvinfo : EIATTR_KPARAM_INFO
	.align		4
.L_27:
        /*0058*/ 	.byte	0x04, 0x17
        /*005a*/ 	.short	(.L_29 - .L_28)
.L_28:
        /*005c*/ 	.word	0x00000000
        /*0060*/ 	.short	0x0003
        /*0062*/ 	.short	0x0018
        /*0064*/ 	.byte	0x00, 0xf0, 0x11, 0x00


	//----- nvinfo : EIATTR_KPARAM_INFO
	.align		4
.L_29:
        /*0068*/ 	.byte	0x04, 0x17
        /*006a*/ 	.short	(.L_31 - .L_30)
.L_30:
        /*006c*/ 	.word	0x00000000
        /*0070*/ 	.short	0x0002
        /*0072*/ 	.short	0x0010
        /*0074*/ 	.byte	0x00, 0xf5, 0x21, 0x00


	//----- nvinfo : EIATTR_KPARAM_INFO
	.align		4
.L_31:
        /*0078*/ 	.byte	0x04, 0x17
        /*007a*/ 	.short	(.L_33 - .L_32)
.L_32:
        /*007c*/ 	.word	0x00000000
        /*0080*/ 	.short	0x0001
        /*0082*/ 	.short	0x0008
        /*0084*/ 	.byte	0x00, 0xf5, 0x21, 0x00


	//----- nvinfo : EIATTR_KPARAM_INFO
	.align		4
.L_33:
        /*0088*/ 	.byte	0x04, 0x17
        /*008a*/ 	.short	(.L_35 - .L_34)
.L_34:
        /*008c*/ 	.word	0x00000000
        /*0090*/ 	.short	0x0000
        /*0092*/ 	.short	0x0000
        /*0094*/ 	.byte	0x00, 0xf5, 0x21, 0x00


	//----- nvinfo : EIATTR_SPARSE_MMA_MASK
	.align		4
.L_35:
        /*0098*/ 	.byte	0x03, 0x50
        /*009a*/ 	.short	0x0000


	//----- nvinfo : EIATTR_MAXREG_COUNT
	.align		4
        /*009c*/ 	.byte	0x03, 0x1b
        /*009e*/ 	.short	0x00ff


	//----- nvinfo : EIATTR_MERCURY_ISA_VERSION
	.align		4
        /*00a0*/ 	.byte	0x03, 0x5f
        /*00a2*/ 	.short	0x0101


	//----- nvinfo : EIATTR_VRC_CTA_INIT_COUNT
	.align		4
        /*00a4*/ 	.byte	0x02, 0x4a
	.zero		1
	.zero		1


	//----- nvinfo : EIATTR_EXIT_INSTR_OFFSETS
	.align		4
        /*00a8*/ 	.byte	0x04, 0x1c
        /*00aa*/ 	.short	(.L_37 - .L_36)


	//   ....[0]....
.L_36:
        /*00ac*/ 	.word	0x000000c0


	//   ....[1]....
        /*00b0*/ 	.word	0x00000da0


	//   ....[2]....
        /*00b4*/ 	.word	0x00002210


	//   ....[3]....
        /*00b8*/ 	.word	0x00002240


	//   ....[4]....
        /*00bc*/ 	.word	0x00002630


	//----- nvinfo : EIATTR_CRS_STACK_SIZE
	.align		4
.L_37:
        /*00c0*/ 	.byte	0x04, 0x1e
        /*00c2*/ 	.short	(.L_39 - .L_38)
.L_38:
        /*00c4*/ 	.word	0x00000000


	//----- nvinfo : EIATTR_CBANK_PARAM_SIZE
	.align		4
.L_39:
        /*00c8*/ 	.byte	0x03, 0x19
        /*00ca*/ 	.short	0x0030


	//----- nvinfo : EIATTR_PARAM_CBANK
	.align		4
        /*00cc*/ 	.byte	0x04, 0x0a
        /*00ce*/ 	.short	(.L_41 - .L_40)
	.align		4
.L_40:
        /*00d0*/ 	.word	index@(.nv.constant0._Z24inverse_avg_pooling_basePfS_S_iiiiii)
        /*00d4*/ 	.short	0x0380
        /*00d6*/ 	.short	0x0030


	//----- nvinfo : EIATTR_SW_WAR
	.align		4
.L_41:
        /*00d8*/ 	.byte	0x04, 0x36
        /*00da*/ 	.short	(.L_43 - .L_42)
.L_42:
        /*00dc*/ 	.word	0x00000008
.L_43:


//--------------------- .nv.info._Z11avg_poolingPfS_iiiiii --------------------------
	.section	.nv.info._Z11avg_poolingPfS_iiiiii,"",@"SHT_CUDA_INFO"
	.sectionflags	@""
	.align	4


	//----- nvinfo : EIATTR_CUDA_API_VERSION
	.align		4
        /*0000*/ 	.byte	0x04, 0x37
        /*0002*/ 	.short	(.L_45 - .L_44)
.L_44:
        /*0004*/ 	.word	0x00000082


	//----- nvinfo : EIATTR_KPARAM_INFO
	.align		4
.L_45:
        /*0008*/ 	.byte	0x04, 0x17
        /*000a*/ 	.short	(.L_47 - .L_46)
.L_46:
        /*000c*/ 	.word	0x00000000
        /*0010*/ 	.short	0x0007
        /*0012*/ 	.short	0x0024
        /*0014*/ 	.byte	0x00, 0xf0, 0x11, 0x00


	//----- nvinfo : EIATTR_KPARAM_INFO
	.align		4
.L_47:
        /*0018*/ 	.byte	0x04, 0x17
        /*001a*/ 	.short	(.L_49 - .L_48)
.L_48:
        /*001c*/ 	.word	0x00000000
        /*0020*/ 	.short	0x0006
        /*0022*/ 	.short	0x0020
        /*0024*/ 	.byte	0x00, 0xf0, 0x11, 0x00


	//----- nvinfo : EIATTR_KPARAM_INFO
	.align		4
.L_49:
        /*0028*/ 	.byte	0x04, 0x17
        /*002a*/ 	.short	(.L_51 - .L_50)
.L_50:
        /*002c*/ 	.word	0x00000000
        /*0030*/ 	.short	0x0005
        /*0032*/ 	.short	0x001c
        /*0034*/ 	.byte	0x00, 0xf0, 0x11, 0x00


	//----- nvinfo : EIATTR_KPARAM_INFO
	.align		4
.L_51:
        /*0038*/ 	.byte	0x04, 0x17
        /*003a*/ 	.short	(.L_53 - .L_52)
.L_52:
        /*003c*/ 	.word	0x00000000
        /*0040*/ 	.short	0x0004
        /*0042*/ 	.short	0x0018
        /*0044*/ 	.byte	0x00, 0xf0, 0x11, 0x00


	//----- nvinfo : EIATTR_KPARAM_INFO
	.align		4
.L_53:
        /*0048*/ 	.byte	0x04, 0x17
        /*004a*/ 	.short	(.L_55 - .L_54)
.L_54:
        /*004c*/ 	.word	0x00000000
        /*0050*/ 	.short	0x0003
        /*0052*/ 	.short	0x0014
        /*0054*/ 	.byte	0x00, 0xf0, 0x11, 0x00


	//----- nvinfo : EIATTR_KPARAM_INFO
	.align		4
.L_55:
        /*0058*/ 	.byte	0x04, 0x17
        /*005a*/ 	.short	(.L_57 - .L_56)
.L_56:
        /*005c*/ 	.word	0x00000000
        /*0060*/ 	.short	0x0002
        /*0062*/ 	.short	0x0010
        /*0064*/ 	.byte	0x00, 0xf0, 0x11, 0x00


	//----- nvinfo : EIATTR_KPARAM_INFO
	.align		4
.L_57:
        /*0068*/ 	.byte	0x04, 0x17
        /*006a*/ 	.short	(.L_59 - .L_58)
.L_58:
        /*006c*/ 	.word	0x00000000
        /*0070*/ 	.short	0x0001
        /*0072*/ 	.short	0x0008
        /*0074*/ 	.byte	0x00, 0xf5, 0x21, 0x00


	//----- nvinfo : EIATTR_KPARAM_INFO
	.align		4
.L_59:
        /*0078*/ 	.byte	0x04, 0x17
        /*007a*/ 	.short	(.L_61 - .L_60)
.L_60:
        /*007c*/ 	.word	0x00000000
        /*0080*/ 	.short	0x0000
        /*0082*/ 	.short	0x0000
        /*0084*/ 	.byte	0x00, 0xf5, 0x21, 0x00


	//----- nvinfo : EIATTR_SPARSE_MMA_MASK
	.align		4
.L_61:
        /*0088*/ 	.byte	0x03, 0x50
        /*008a*/ 	.short	0x0000


	//----- nvinfo : EIATTR_MAXREG_COUNT
	.align		4
        /*008c*/ 	.byte	0x03, 0x1b
        /*008e*/ 	.short	0x00ff


	//----- nvinfo : EIATTR_MERCURY_ISA_VERSION
	.align		4
        /*0090*/ 	.byte	0x03, 0x5f
        /*0092*/ 	.short	0x0101


	//----- nvinfo : EIATTR_VRC_CTA_INIT_COUNT
	.align		4
        /*0094*/ 	.byte	0x02, 0x4a
	.zero		1
	.zero		1


	//----- nvinfo : EIATTR_EXIT_INSTR_OFFSETS
	.align		4
        /*0098*/ 	.byte	0x04, 0x1c
        /*009a*/ 	.short	(.L_63 - .L_62)


	//   ....[0]....
.L_62:
        /*009c*/ 	.word	0x000000c0


	//   ....[1]....
        /*00a0*/ 	.word	0x000012d0


	//----- nvinfo : EIATTR_CRS_STACK_SIZE
	.align		4
.L_63:
        /*00a4*/ 	.byte	0x04, 0x1e
        /*00a6*/ 	.short	(.L_65 - .L_64)
.L_64:
        /*00a8*/ 	.word	0x00000000


	//----- nvinfo : EIATTR_CBANK_PARAM_SIZE
	.align		4
.L_65:
        /*00ac*/ 	.byte	0x03, 0x19
        /*00ae*/ 	.short	0x0028


	//----- nvinfo : EIATTR_PARAM_CBANK
	.align		4
        /*00b0*/ 	.byte	0x04, 0x0a
        /*00b2*/ 	.short	(.L_67 - .L_66)
	.align		4
.L_66:
        /*00b4*/ 	.word	index@(.nv.constant0._Z11avg_poolingPfS_iiiiii)
        /*00b8*/ 	.short	0x0380
        /*00ba*/ 	.short	0x0028


	//----- nvinfo : EIATTR_SW_WAR
	.align		4
.L_67:
        /*00bc*/ 	.byte	0x04, 0x36
        /*00be*/ 	.short	(.L_69 - .L_68)
.L_68:
        /*00c0*/ 	.word	0x00000008
.L_69:


//--------------------- .nv.callgraph             --------------------------
	.section	.nv.callgraph,"",@"SHT_CUDA_CALLGRAPH"
	.align	4
	.sectionentsize	8
	.align		4
        /*0000*/ 	.word	0x00000000
	.align		4
        /*0004*/ 	.word	0xffffffff
	.align		4
        /*0008*/ 	.word	0x00000000
	.align		4
        /*000c*/ 	.word	0xfffffffe
	.align		4
        /*0010*/ 	.word	0x00000000
	.align		4
        /*0014*/ 	.word	0xfffffffd
	.align		4
        /*0018*/ 	.word	0x00000000
	.align		4
        /*001c*/ 	.word	0xfffffffc


//--------------------- .text._Z24inverse_avg_pooling_basePfS_S_iiiiii --------------------------
	.section	.text._Z24inverse_avg_pooling_basePfS_S_iiiiii,"ax",@progbits
	.align	128
        .global         _Z24inverse_avg_pooling_basePfS_S_iiiiii
        .type           _Z24inverse_avg_pooling_basePfS_S_iiiiii,@function
        .size           _Z24inverse_avg_pooling_basePfS_S_iiiiii,(.L_x_95 - _Z24inverse_avg_pooling_basePfS_S_iiiiii)
        .other          _Z24inverse_avg_pooling_basePfS_S_iiiiii,@"STO_CUDA_ENTRY STV_DEFAULT"
_Z24inverse_avg_pooling_basePfS_S_iiiiii:
.text._Z24inverse_avg_pooling_basePfS_S_iiiiii:
[----:B------:R-:W-:Y:S01]  /*0000*/  LDC R1, c[0x0][0x37c] ;  /* 0x0000df00ff017b82 */ /* 0x000fe20000000800 */
[----:B------:R-:W0:Y:S01]  /*0010*/  S2R R11, SR_CTAID.Y ;  /* 0x00000000000b7919 */ /* 0x000e220000002600 */
[----:B------:R-:W1:Y:S01]  /*0020*/  LDCU UR4, c[0x0][0x360] ;  /* 0x00006c00ff0477ac */ /* 0x000e620008000800 */
[----:B------:R-:W0:Y:S01]  /*0030*/  S2R R2, SR_TID.Y ;  /* 0x0000000000027919 */ /* 0x000e220000002200 */
[----:B------:R-:W0:Y:S01]  /*0040*/  LDCU UR5, c[0x0][0x364] ;  /* 0x00006c80ff0577ac */ /* 0x000e220008000800 */
[----:B------:R-:W1:Y:S01]  /*0050*/  S2R R0, SR_CTAID.X ;  /* 0x0000000000007919 */ /* 0x000e620000002500 */
[----:B------:R-:W2:Y:S01]  /*0060*/  LDCU.64 UR6, c[0x0][0x398] ;  /* 0x00007300ff0677ac */ /* 0x000ea20008000a00 */
[----:B------:R-:W1:Y:S01]  /*0070*/  S2R R3, SR_TID.X ;  /* 0x0000000000037919 */ /* 0x000e620000002100 */
[----:B0-----:R-:W-:-:S05]  /*0080*/  IMAD R11, R11, UR5, R2 ;  /* 0x000000050b0b7c24 */ /* 0x001fca000f8e0202 */
[----:B--2---:R-:W-:Y:S01]  /*0090*/  ISETP.GE.AND P0, PT, R11, UR7, PT ;  /* 0x000000070b007c0c */ /* 0x004fe2000bf06270 */
[----:B-1----:R-:W-:-:S05]  /*00a0*/  IMAD R0, R0, UR4, R3 ;  /* 0x0000000400007c24 */ /* 0x002fca000f8e0203 */
[----:B------:R-:W-:-:S13]  /*00b0*/  ISETP.GE.OR P0, PT, R0, UR6, P0 ;  /* 0x0000000600007c0c */ /* 0x000fda0008706670 */
[----:B------:R-:W-:Y:S05]  /*00c0*/  @P0 EXIT ;  /* 0x000000000000094d */ /* 0x000fea0003800000 */
[----:B------:R-:W0:Y:S01]  /*00d0*/  LDCU.64 UR4, c[0x0][0x3a8] ;  /* 0x00007500ff0477ac */ /* 0x000e220008000a00 */
[----:B------:R-:W-:Y:S01]  /*00e0*/  IMAD.MOV.U32 R24, RZ, RZ, RZ ;  /* 0x000000ffff187224 */ /* 0x000fe200078e00ff */
[----:B------:R-:W1:Y:S01]  /*00f0*/  LDCU.64 UR10, c[0x0][0x358] ;  /* 0x00006b00ff0a77ac */ /* 0x000e620008000a00 */
[----:B0-----:R-:W-:Y:S01]  /*0100*/  UISETP.GE.AND UP0, UPT, UR5, 0x1, UPT ;  /* 0x000000010500788c */ /* 0x001fe2000bf06270 */
[----:B------:R-:W-:-:S08]  /*0110*/  IMAD R9, R0, UR4, RZ ;  /* 0x0000000400097c24 */ /* 0x000fd0000f8e02ff */
[----:B-1----:R-:W-:Y:S05]  /*0120*/  BRA.U !UP0, `(.L_x_0) ;  /* 0x0000000d080c7547 */ /* 0x002fea000b800000 */
[----:B------:R-:W-:Y:S01]  /*0130*/  IMAD.MOV.U32 R24, RZ, RZ, RZ ;  /* 0x000000ffff187224 */ /* 0x000fe200078e00ff */
[----:B------:R-:W-:Y:S02]  /*0140*/  ULOP3.LUT UR7, UR5, 0x7, URZ, 0xc0, !UPT ;  /* 0x0000000705077892 */ /* 0x000fe4000f8ec0ff */
[----:B------:R-:W-:Y:S02]  /*0150*/  ULOP3.LUT UR8, UR5, 0x3, URZ, 0xc0, !UPT ;  /* 0x0000000305087892 */ /* 0x000fe4000f8ec0ff */
[----:B------:R-:W-:Y:S01]  /*0160*/  ULOP3.LUT UR5, UR5, 0x7ffffff8, URZ, 0xc0, !UPT ;  /* 0x7ffffff805057892 */ /* 0x000fe2000f8ec0ff */
[----:B------:R-:W-:-:S11]  /*0170*/  UMOV UR4, URZ ;  /* 0x000000ff00047c82 */ /* 0x000fd60008000000 */
.L_x_8:
[----:B0-----:R-:W0:Y:S01]  /*0180*/  LDC.64 R6, c[0x0][0x3a8] ;  /* 0x0000ea00ff067b82 */ /* 0x001e220000000a00 */
[----:B-1----:R-:W1:Y:S01]  /*0190*/  LDCU UR6, c[0x0][0x3a0] ;  /* 0x00007400ff0677ac */ /* 0x002e620008000800 */
[----:B--2---:R-:W-:Y:S01]  /*01a0*/  HFMA2 R2, -RZ, RZ, 0, 0 ;  /* 0x00000000ff027431 */ /* 0x004fe200000001ff */
[----:B0-----:R-:W-:Y:S01]  /*01b0*/  ISETP.GE.U32.AND P0, PT, R7, 0x8, PT ;  /* 0x000000080700780c */ /* 0x001fe20003f06070 */
[----:B------:R-:W-:Y:S01]  /*01c0*/  IMAD R6, R11, R6, UR4 ;  /* 0x000000040b067e24 */ /* 0x000fe2000f8e0206 */
[----:B------:R-:W-:-:S06]  /*01d0*/  UIADD3 UR4, UPT, UPT, UR4, 0x1, URZ ;  /* 0x0000000104047890 */ /* 0x000fcc000fffe0ff */
[----:B------:R-:W-:Y:S01]  /*01e0*/  ISETP.NE.AND P1, PT, R7, UR4, PT ;  /* 0x0000000407007c0c */ /* 0x000fe2000bf25270 */
[----:B-1----:R-:W-:-:S04]  /*01f0*/  IMAD R7, R6, UR6, R9 ;  /* 0x0000000606077c24 */ /* 0x002fc8000f8e0209 */
[----:B---34-:R-:W-:Y:S08]  /*0200*/  @!P0 BRA `(.L_x_1) ;  /* 0x0000000400448947 */ /* 0x018ff00003800000 */
[----:B------:R-:W0:Y:S01]  /*0210*/  LDCU UR9, c[0x0][0x3a4] ;  /* 0x00007480ff0977ac */ /* 0x000e220008000800 */
[----:B------:R-:W-:Y:S01]  /*0220*/  SHF.R.S32.HI R13, RZ, 0x1f, R7 ;  /* 0x0000001fff0d7819 */ /* 0x000fe20000011407 */
[----:B------:R-:W-:Y:S01]  /*0230*/  IMAD.MOV.U32 R8, RZ, RZ, RZ ;  /* 0x000000ffff087224 */ /* 0x000fe200078e00ff */
[----:B------:R-:W1:Y:S01]  /*0240*/  LDCU UR6, c[0x0][0x3a0] ;  /* 0x00007400ff0677ac */ /* 0x000e620008000800 */
[----:B------:R-:W2:Y:S01]  /*0250*/  LDCU.64 UR12, c[0x0][0x390] ;  /* 0x00007200ff0c77ac */ /* 0x000ea20008000a00 */
[----:B0-----:R-:W-:-:S13]  /*0260*/  ISETP.GE.AND P0, PT, R6, UR9, PT ;  /* 0x0000000906007c0c */ /* 0x001fda000bf06270 */
.L_x_2:
[----:B------:R-:W-:-:S04]  /*0270*/  IADD3 R23, PT, PT, R9, R8, RZ ;  /* 0x0000000809177210 */ /* 0x000fc80007ffe0ff */
[----:B-1----:R-:W-:-:S13]  /*0280*/  ISETP.GE.OR P3, PT, R23, UR6, P0 ;  /* 0x0000000617007c0c */ /* 0x002fda0008766670 */
[----:B0-----:R-:W0:Y:S01]  /*0290*/  @!P3 LDC.64 R2, c[0x0][0x390] ;  /* 0x0000e400ff02bb82 */ /* 0x001e220000000a00 */
[----:B------:R-:W-:-:S04]  /*02a0*/  @!P3 IMAD R5, R6, UR6, R23 ;  /* 0x000000060605bc24 */ /* 0x000fc8000f8e0217 */
[----:B0-----:R-:W-:-:S05]  /*02b0*/  @!P3 IMAD.WIDE R2, R5, 0x4, R2 ;  /* 0x000000040502b825 */ /* 0x001fca00078e0202 */
[----:B---3--:R0:W3:Y:S01]  /*02c0*/  @!P3 LDG.E R15, desc[UR10][R2.64] ;  /* 0x0000000a020fb981 */ /* 0x0080e2000c1e1900 */
[----:B------:R-:W-:Y:S01]  /*02d0*/  VIADD R4, R23, 0x1 ;  /* 0x0000000117047836 */ /* 0x000fe20000000000 */
[----:B------:R-:W-:-:S04]  /*02e0*/  IADD3 R5, P2, PT, R7, R8, RZ ;  /* 0x0000000807057210 */ /* 0x000fc80007f5e0ff */
[----:B------:R-:W-:Y:S02]  /*02f0*/  ISETP.GE.OR P6, PT, R4, UR6, P0 ;  /* 0x0000000604007c0c */ /* 0x000fe400087c6670 */
[----:B------:R-:W-:Y:S02]  /*0300*/  LEA.HI.X.SX32 R4, R8, R13, 0x1, P2 ;  /* 0x0000000d08047211 */ /* 0x000fe400010f0eff */
[----:B--2---:R-:W-:-:S04]  /*0310*/  LEA R18, P2, R5, UR12, 0x2 ;  /* 0x0000000c05127c11 */ /* 0x004fc8000f8410ff */
[----:B------:R-:W-:-:S05]  /*0320*/  LEA.HI.X R19, R5, UR13, R4, 0x2, P2 ;  /* 0x0000000d05137c11 */ /* 0x000fca00090f1404 */
[----:B------:R-:W2:Y:S01]  /*0330*/  @!P6 LDG.E R21, desc[UR10][R18.64+0x4] ;  /* 0x0000040a1215e981 */ /* 0x000ea2000c1e1900 */
[----:B------:R-:W-:-:S04]  /*0340*/  IADD3 R4, PT, PT, R23, 0x2, RZ ;  /* 0x0000000217047810 */ /* 0x000fc80007ffe0ff */
[----:B------:R-:W-:-:S13]  /*0350*/  ISETP.GE.OR P5, PT, R4, UR6, P0 ;  /* 0x0000000604007c0c */ /* 0x000fda00087a6670 */
[----:B------:R-:W4:Y:S01]  /*0360*/  @!P5 LDG.E R26, desc[UR10][R18.64+0x8] ;  /* 0x0000080a121ad981 */ /* 0x000f22000c1e1900 */
[----:B0-----:R-:W-:-:S05]  /*0370*/  VIADD R2, R23, 0x3 ;  /* 0x0000000317027836 */ /* 0x001fca0000000000 */
[----:B------:R-:W-:-:S13]  /*0380*/  ISETP.GE.OR P2, PT, R2, UR6, P0 ;  /* 0x0000000602007c0c */ /* 0x000fda0008746670 */
[----:B------:R-:W5:Y:S01]  /*0390*/  @!P2 LDG.E R20, desc[UR10][R18.64+0xc] ;  /* 0x00000c0a1214a981 */ /* 0x000f62000c1e1900 */
[----:B------:R-:W-:-:S04]  /*03a0*/  IADD3 R2, PT, PT, R23, 0x4, RZ ;  /* 0x0000000417027810 */ /* 0x000fc80007ffe0ff */
[----:B------:R-:W-:-:S13]  /*03b0*/  ISETP.GE.OR P4, PT, R2, UR6, P0 ;  /* 0x0000000602007c0c */ /* 0x000fda0008786670 */
[----:B------:R-:W5:Y:S01]  /*03c0*/  @!P4 LDG.E R14, desc[UR10][R18.64+0x10] ;  /* 0x0000100a120ec981 */ /* 0x000f62000c1e1900 */
[----:B------:R-:W-:Y:S01]  /*03d0*/  CS2R R16, SRZ ;  /* 0x0000000000107805 */ /* 0x000fe2000001ff00 */
[C---:B------:R-:W-:Y:S01]  /*03e0*/  VIADD R2, R23.reuse, 0x5 ;  /* 0x0000000517027836 */ /* 0x040fe20000000000 */
[----:B------:R-:W-:Y:S01]  /*03f0*/  CS2R R4, SRZ ;  /* 0x0000000000047805 */ /* 0x000fe2000001ff00 */
[----:B------:R-:W-:Y:S01]  /*0400*/  VIADD R22, R23, 0x7 ;  /* 0x0000000717167836 */ /* 0x000fe20000000000 */
[----:B------:R-:W-:Y:S08]  /*0410*/  F2F.F64.F32 R24, R24 ;  /* 0x0000001800187310 */ /* 0x000ff00000201800 */
[----:B---3--:R0:W1:Y:S01]  /*0420*/  @!P3 F2F.F64.F32 R16, R15 ;  /* 0x0000000f0010b310 */ /* 0x0080620000201800 */
[----:B------:R-:W-:-:S13]  /*0430*/  ISETP.GE.OR P3, PT, R2, UR6, P0 ;  /* 0x0000000602007c0c */ /* 0x000fda0008766670 */
[----:B------:R-:W3:Y:S01]  /*0440*/  @!P3 LDG.E R12, desc[UR10][R18.64+0x14] ;  /* 0x0000140a120cb981 */ /* 0x000ee2000c1e1900 */
[----:B------:R-:W-:Y:S01]  /*0450*/  IADD3 R2, PT, PT, R23, 0x6, RZ ;  /* 0x0000000617027810 */ /* 0x000fe20007ffe0ff */
[----:B--2---:R-:W-:Y:S03]  /*0460*/  @!P6 F2F.F64.F32 R4, R21 ;  /* 0x000000150004e310 */ /* 0x004fe60000201800 */
[----:B------:R-:W-:-:S13]  /*0470*/  ISETP.GE.OR P6, PT, R2, UR6, P0 ;  /* 0x0000000602007c0c */ /* 0x000fda00087c6670 */
[----:B------:R-:W2:Y:S01]  /*0480*/  @!P6 LDG.E R10, desc[UR10][R18.64+0x18] ;  /* 0x0000180a120ae981 */ /* 0x000ea2000c1e1900 */
[----:B------:R-:W-:-:S06]  /*0490*/  CS2R R2, SRZ ;  /* 0x0000000000027805 */ /* 0x000fcc000001ff00 */
[----:B----4-:R-:W-:Y:S01]  /*04a0*/  @!P5 F2F.F64.F32 R2, R26 ;  /* 0x0000001a0002d310 */ /* 0x010fe20000201800 */
[----:B------:R-:W-:-:S13]  /*04b0*/  ISETP.GE.OR P5, PT, R22, UR6, P0 ;  /* 0x0000000616007c0c */ /* 0x000fda00087a6670 */
[----:B0-----:R0:W4:Y:S01]  /*04c0*/  @!P5 LDG.E R15, desc[UR10][R18.64+0x1c] ;  /* 0x00001c0a120fd981 */ /* 0x001122000c1e1900 */
[----:B-1----:R-:W-:Y:S01]  /*04d0*/  DADD R16, R24, R16 ;  /* 0x0000000018107229 */ /* 0x002fe20000000010 */
[----:B------:R-:W-:-:S09]  /*04e0*/  IADD3 R8, PT, PT, R8, 0x8, RZ ;  /* 0x0000000808087810 */ /* 0x000fd20007ffe0ff */
[----:B------:R-:W1:Y:S08]  /*04f0*/  F2F.F32.F64 R16, R16 ;  /* 0x0000001000107310 */ /* 0x000e700000301000 */
[----:B-1----:R1:W0:Y:S02]  /*0500*/  F2F.F64.F32 R22, R16 ;  /* 0x0000001000167310 */ /* 0x0022240000201800 */
[----:B-1----:R-:W-:-:S06]  /*0510*/  CS2R R16, SRZ ;  /* 0x0000000000107805 */ /* 0x002fcc000001ff00 */
[----:B-----5:R-:W-:Y:S01]  /*0520*/  @!P4 F2F.F64.F32 R16, R14 ;  /* 0x0000000e0010c310 */ /* 0x020fe20000201800 */
[----:B0-----:R-:W-:-:S07]  /*0530*/  DADD R4, R22, R4 ;  /* 0x0000000016047229 */ /* 0x001fce0000000004 */
[----:B------:R-:W0:Y:S08]  /*0540*/  F2F.F32.F64 R21, R4 ;  /* 0x0000000400157310 */ /* 0x000e300000301000 */
[----:B0-----:R-:W0:Y:S02]  /*0550*/  F2F.F64.F32 R22, R21 ;  /* 0x0000001500167310 */ /* 0x001e240000201800 */
[----:B0-----:R-:W-:Y:S01]  /*0560*/  DADD R2, R22, R2 ;  /* 0x0000000016027229 */ /* 0x001fe20000000002 */
[----:B------:R-:W-:-:S05]  /*0570*/  CS2R R22, SRZ ;  /* 0x0000000000167805 */ /* 0x000fca000001ff00 */
[----:B------:R0:W1:Y:S08]  /*0580*/  F2F.F32.F64 R25, R2 ;  /* 0x0000000200197310 */ /* 0x0000700000301000 */
[----:B------:R-:W-:Y:S01]  /*0590*/  @!P2 F2F.F64.F32 R22, R20 ;  /* 0x000000140016a310 */ /* 0x000fe20000201800 */
[----:B------:R-:W-:Y:S02]  /*05a0*/  ISETP.NE.AND P2, PT, R8, UR5, PT ;  /* 0x0000000508007c0c */ /* 0x000fe4000bf45270 */
[----:B0-----:R-:W-:-:S05]  /*05b0*/  CS2R R2, SRZ ;  /* 0x0000000000027805 */ /* 0x001fca000001ff00 */
[----:B-1----:R-:W0:Y:S02]  /*05c0*/  F2F.F64.F32 R18, R25 ;  /* 0x0000001900127310 */ /* 0x002e240000201800 */
[----:B0-----:R-:W-:-:S06]  /*05d0*/  DADD R18, R18, R22 ;  /* 0x0000000012127229 */ /* 0x001fcc0000000016 */
[----:B------:R-:W0:Y:S08]  /*05e0*/  F2F.F32.F64 R22, R18 ;  /* 0x0000001200167310 */ /* 0x000e300000301000 */
[----:B0-----:R-:W0:Y:S02]  /*05f0*/  F2F.F64.F32 R4, R22 ;  /* 0x0000001600047310 */ /* 0x001e240000201800 */
[----:B0-----:R-:W-:-:S06]  /*0600*/  DADD R4, R4, R16 ;  /* 0x0000000004047229 */ /* 0x001fcc0000000010 */
[----:B------:R0:W1:Y:S02]  /*0610*/  F2F.F32.F64 R21, R4 ;  /* 0x0000000400157310 */ /* 0x0000640000301000 */
[----:B0-----:R-:W-:-:S06]  /*0620*/  CS2R R4, SRZ ;  /* 0x0000000000047805 */ /* 0x001fcc000001ff00 */
[----:B-1----:R-:W-:Y:S08]  /*0630*/  F2F.F64.F32 R16, R21 ;  /* 0x0000001500107310 */ /* 0x002ff00000201800 */
[----:B---3--:R-:W0:Y:S02]  /*0640*/  @!P3 F2F.F64.F32 R2, R12 ;  /* 0x0000000c0002b310 */ /* 0x008e240000201800 */
[----:B0-----:R-:W-:Y:S01]  /*0650*/  DADD R2, R16, R2 ;  /* 0x0000000010027229 */ /* 0x001fe20000000002 */
[----:B------:R-:W-:-:S06]  /*0660*/  CS2R R16, SRZ ;  /* 0x0000000000107805 */ /* 0x000fcc000001ff00 */
[----:B--2---:R-:W-:Y:S08]  /*0670*/  @!P6 F2F.F64.F32 R16, R10 ;  /* 0x0000000a0010e310 */ /* 0x004ff00000201800 */
[----:B------:R-:W0:Y:S08]  /*0680*/  F2F.F32.F64 R2, R2 ;  /* 0x0000000200027310 */ /* 0x000e300000301000 */
[----:B----4-:R-:W-:Y:S08]  /*0690*/  @!P5 F2F.F64.F32 R4, R15 ;  /* 0x0000000f0004d310 */ /* 0x010ff00000201800 */
[----:B0-----:R-:W0:Y:S02]  /*06a0*/  F2F.F64.F32 R18, R2 ;  /* 0x0000000200127310 */ /* 0x001e240000201800 */
[----:B0-----:R-:W-:-:S10]  /*06b0*/  DADD R16, R18, R16 ;  /* 0x0000000012107229 */ /* 0x001fd40000000010 */
[----:B------:R-:W0:Y:S08]  /*06c0*/  F2F.F32.F64 R16, R16 ;  /* 0x0000001000107310 */ /* 0x000e300000301000 */
[----:B0-----:R-:W0:Y:S02]  /*06d0*/  F2F.F64.F32 R18, R16 ;  /* 0x0000001000127310 */ /* 0x001e240000201800 */
[----:B0-----:R-:W-:-:S06]  /*06e0*/  DADD R4, R18, R4 ;  /* 0x0000000012047229 */ /* 0x001fcc0000000004 */
[----:B------:R0:W3:Y:S01]  /*06f0*/  F2F.F32.F64 R24, R4 ;  /* 0x0000000400187310 */ /* 0x0000e20000301000 */
[----:B------:R-:W-:Y:S05]  /*0700*/  @P2 BRA `(.L_x_2) ;  /* 0xfffffff800d82947 */ /* 0x000fea000383ffff */
[----:B------:R-:W-:-:S07]  /*0710*/  IMAD.U32 R2, RZ, RZ, UR5 ;  /* 0x00000005ff027e24 */ /* 0x000fce000f8e00ff */
.L_x_1:
[----:B------:R-:W-:-:S09]  /*0720*/  UISETP.NE.AND UP0, UPT, UR7, URZ, UPT ;  /* 0x000000ff0700728c */ /* 0x000fd2000bf05270 */
[----:B------:R-:W-:Y:S05]  /*0730*/  BRA.U !UP0, `(.L_x_3) ;  /* 0x0000000508847547 */ /* 0x000fea000b800000 */
[----:B------:R-:W-:Y:S02]  /*0740*/  UIADD3 UR9, UPT, UPT, UR7, -0x1, URZ ;  /* 0xffffffff07097890 */ /* 0x000fe4000fffe0ff */
[----:B------:R-:W-:Y:S02]  /*0750*/  UISETP.NE.AND UP1, UPT, UR8, URZ, UPT ;  /* 0x000000ff0800728c */ /* 0x000fe4000bf25270 */
[----:B------:R-:W-:-:S09]  /*0760*/  UISETP.GE.U32.AND UP0, UPT, UR9, 0x3, UPT ;  /* 0x000000030900788c */ /* 0x000fd2000bf06070 */
[----:B------:R-:W-:Y:S05]  /*0770*/  BRA.U !UP0, `(.L_x_4) ;  /* 0x0000000108ac7547 */ /* 0x000fea000b800000 */
[----:B------:R-:W1:Y:S01]  /*0780*/  LDCU UR9, c[0x0][0x3a4] ;  /* 0x00007480ff0977ac */ /* 0x000e620008000800 */
[----:B------:R-:W-:Y:S01]  /*0790*/  IADD3 R15, PT, PT, R9, R2, RZ ;  /* 0x00000002090f7210 */ /* 0x000fe20007ffe0ff */
[----:B------:R-:W2:Y:S01]  /*07a0*/  LDCU.64 UR12, c[0x0][0x390] ;  /* 0x00007200ff0c77ac */ /* 0x000ea20008000a00 */
[----:B-1----:R-:W-:-:S04]  /*07b0*/  ISETP.GE.AND P0, PT, R6, UR9, PT ;  /* 0x0000000906007c0c */ /* 0x002fc8000bf06270 */
[----:B------:R-:W-:-:S13]  /*07c0*/  ISETP.GE.OR P2, PT, R15, UR6, P0 ;  /* 0x000000060f007c0c */ /* 0x000fda0008746670 */
[----:B0-----:R-:W0:Y:S01]  /*07d0*/  @!P2 LDC.64 R4, c[0x0][0x390] ;  /* 0x0000e400ff04ab82 */ /* 0x001e220000000a00 */
[----:B------:R-:W-:-:S04]  /*07e0*/  @!P2 IMAD R3, R6, UR6, R15 ;  /* 0x000000060603ac24 */ /* 0x000fc8000f8e020f */
[----:B0-----:R-:W-:-:S05]  /*07f0*/  @!P2 IMAD.WIDE R4, R3, 0x4, R4 ;  /* 0x000000040304a825 */ /* 0x001fca00078e0204 */
[----:B------:R0:W4:Y:S01]  /*0800*/  @!P2 LDG.E R3, desc[UR10][R4.64] ;  /* 0x0000000a0403a981 */ /* 0x000122000c1e1900 */
[----:B------:R-:W-:Y:S01]  /*0810*/  VIADD R8, R15, 0x1 ;  /* 0x000000010f087836 */ /* 0x000fe20000000000 */
[----:B------:R-:W-:-:S04]  /*0820*/  IADD3 R10, P4, PT, R7, R2, RZ ;  /* 0x00000002070a7210 */ /* 0x000fc80007f9e0ff */
[----:B------:R-:W-:Y:S02]  /*0830*/  ISETP.GE.OR P3, PT, R8, UR6, P0 ;  /* 0x0000000608007c0c */ /* 0x000fe40008766670 */
[----:B------:R-:W-:Y:S02]  /*0840*/  LEA.HI.X.SX32 R13, R7, RZ, 0x1, P4 ;  /* 0x000000ff070d7211 */ /* 0x000fe400020f0eff */
[----:B--2---:R-:W-:-:S04]  /*0850*/  LEA R16, P4, R10, UR12, 0x2 ;  /* 0x0000000c0a107c11 */ /* 0x004fc8000f8810ff */
[----:B------:R-:W-:-:S05]  /*0860*/  LEA.HI.X R17, R10, UR13, R13, 0x2, P4 ;  /* 0x0000000d0a117c11 */ /* 0x000fca000a0f140d */
[----:B------:R-:W2:Y:S01]  /*0870*/  @!P3 LDG.E R8, desc[UR10][R16.64+0x4] ;  /* 0x0000040a1008b981 */ /* 0x000ea2000c1e1900 */
[----:B------:R-:W-:-:S04]  /*0880*/  IADD3 R10, PT, PT, R15, 0x2, RZ ;  /* 0x000000020f0a7810 */ /* 0x000fc80007ffe0ff */
[----:B------:R-:W-:-:S13]  /*0890*/  ISETP.GE.OR P4, PT, R10, UR6, P0 ;  /* 0x000000060a007c0c */ /* 0x000fda0008786670 */
[----:B------:R-:W5:Y:S01]  /*08a0*/  @!P4 LDG.E R10, desc[UR10][R16.64+0x8] ;  /* 0x0000080a100ac981 */ /* 0x000f62000c1e1900 */
[----:B0-----:R-:W-:-:S05]  /*08b0*/  VIADD R4, R15, 0x3 ;  /* 0x000000030f047836 */ /* 0x001fca0000000000 */
[----:B------:R-:W-:-:S13]  /*08c0*/  ISETP.GE.OR P0, PT, R4, UR6, P0 ;  /* 0x0000000604007c0c */ /* 0x000fda0008706670 */
[----:B------:R-:W5:Y:S01]  /*08d0*/  @!P0 LDG.E R18, desc[UR10][R16.64+0xc] ;  /* 0x00000c0a10128981 */ /* 0x000f62000c1e1900 */
[----:B------:R-:W-:Y:S01]  /*08e0*/  CS2R R4, SRZ ;  /* 0x0000000000047805 */ /* 0x000fe2000001ff00 */
[----:B---3--:R-:W-:Y:S01]  /*08f0*/  F2F.F64.F32 R24, R24 ;  /* 0x0000001800187310 */ /* 0x008fe20000201800 */
[----:B------:R-:W-:Y:S02]  /*0900*/  CS2R R12, SRZ ;  /* 0x00000000000c7805 */ /* 0x000fe4000001ff00 */
[----:B------:R-:W-:-:S05]  /*0910*/  IADD3 R2, PT, PT, R2, 0x4, RZ ;  /* 0x0000000402027810 */ /* 0x000fca0007ffe0ff */
[----:B----4-:R-:W0:Y:S02]  /*0920*/  @!P2 F2F.F64.F32 R4, R3 ;  /* 0x000000030004a310 */ /* 0x010e240000201800 */
[----:B0-----:R-:W-:-:S06]  /*0930*/  DADD R4, R24, R4 ;  /* 0x0000000018047229 */ /* 0x001fcc0000000004 */
[----:B--2---:R-:W-:Y:S08]  /*0940*/  @!P3 F2F.F64.F32 R12, R8 ;  /* 0x00000008000cb310 */ /* 0x004ff00000201800 */
[----:B------:R0:W1:Y:S02]  /*0950*/  F2F.F32.F64 R19, R4 ;  /* 0x0000000400137310 */ /* 0x0000640000301000 */
[----:B0-----:R-:W-:-:S06]  /*0960*/  CS2R R4, SRZ ;  /* 0x0000000000047805 */ /* 0x001fcc000001ff00 */
[----:B-1----:R-:W0:Y:S08]  /*0970*/  F2F.F64.F32 R14, R19 ;  /* 0x00000013000e7310 */ /* 0x002e300000201800 */
[----:B-----5:R-:W-:Y:S01]  /*0980*/  @!P0 F2F.F64.F32 R4, R18 ;  /* 0x0000001200048310 */ /* 0x020fe20000201800 */
[----:B0-----:R-:W-:Y:S01]  /*0990*/  DADD R12, R14, R12 ;  /* 0x000000000e0c7229 */ /* 0x001fe2000000000c */
[----:B------:R-:W-:-:S06]  /*09a0*/  CS2R R14, SRZ ;  /* 0x00000000000e7805 */ /* 0x000fcc000001ff00 */
[----:B------:R-:W-:Y:S08]  /*09b0*/  @!P4 F2F.F64.F32 R14, R10 ;  /* 0x0000000a000ec310 */ /* 0x000ff00000201800 */
[----:B------:R-:W0:Y:S08]  /*09c0*/  F2F.F32.F64 R12, R12 ;  /* 0x0000000c000c7310 */ /* 0x000e300000301000 */
[----:B0-----:R-:W0:Y:S02]  /*09d0*/  F2F.F64.F32 R16, R12 ;  /* 0x0000000c00107310 */ /* 0x001e240000201800 */
[----:B0-----:R-:W-:-:S10]  /*09e0*/  DADD R14, R16, R14 ;  /* 0x00000000100e7229 */ /* 0x001fd4000000000e */
[----:B------:R-:W0:Y:S08]  /*09f0*/  F2F.F32.F64 R14, R14 ;  /* 0x0000000e000e7310 */ /* 0x000e300000301000 */
[----:B0-----:R-:W0:Y:S02]  /*0a00*/  F2F.F64.F32 R16, R14 ;  /* 0x0000000e00107310 */ /* 0x001e240000201800 */
[----:B0-----:R-:W-:-:S06]  /*0a10*/  DADD R4, R16, R4 ;  /* 0x0000000010047229 */ /* 0x001fcc0000000004 */
[----:B------:R1:W2:Y:S05]  /*0a20*/  F2F.F32.F64 R24, R4 ;  /* 0x0000000400187310 */ /* 0x0002aa0000301000 */
.L_x_4:
[----:B------:R-:W-:Y:S05]  /*0a30*/  BRA.U !UP1, `(.L_x_3) ;  /* 0x0000000109c47547 */ /* 0x000fea000b800000 */
[----:B------:R-:W4:Y:S01]  /*0a40*/  LDCU UR9, c[0x0][0x3ac] ;  /* 0x00007580ff0977ac */ /* 0x000f220008000800 */
[----:B------:R-:W-:Y:S02]  /*0a50*/  UISETP.NE.AND UP0, UPT, UR8, 0x1, UPT ;  /* 0x000000010800788c */ /* 0x000fe4000bf05270 */
[----:B----4-:R-:W-:-:S07]  /*0a60*/  ULOP3.LUT UP1, URZ, UR9, 0x1, URZ, 0xc0, !UPT ;  /* 0x0000000109ff7892 */ /* 0x010fce000f82c0ff */
[----:B------:R-:W-:Y:S05]  /*0a70*/  BRA.U !UP0, `(.L_x_5) ;  /* 0x0000000108707547 */ /* 0x000fea000b800000 */
[----:B------:R-:W4:Y:S01]  /*0a80*/  LDCU UR9, c[0x0][0x3a4] ;  /* 0x00007480ff0977ac */ /* 0x000f220008000800 */
[----:B------:R-:W-:-:S05]  /*0a90*/  IMAD.IADD R3, R9, 0x1, R2 ;  /* 0x0000000109037824 */ /* 0x000fca00078e0202 */
[----:B01----:R-:W-:Y:S02]  /*0aa0*/  IADD3 R4, PT, PT, R3, 0x1, RZ ;  /* 0x0000000103047810 */ /* 0x003fe40007ffe0ff */
[----:B----4-:R-:W-:-:S04]  /*0ab0*/  ISETP.GE.AND P0, PT, R6, UR9, PT ;  /* 0x0000000906007c0c */ /* 0x010fc8000bf06270 */
[----:B------:R-:W-:Y:S02]  /*0ac0*/  ISETP.GE.OR P2, PT, R3, UR6, P0 ;  /* 0x0000000603007c0c */ /* 0x000fe40008746670 */
[----:B------:R-:W-:-:S11]  /*0ad0*/  ISETP.GE.OR P0, PT, R4, UR6, P0 ;  /* 0x0000000604007c0c */ /* 0x000fd60008706670 */
[----:B------:R-:W0:Y:S01]  /*0ae0*/  @!P2 LDC.64 R12, c[0x0][0x390] ;  /* 0x0000e400ff0cab82 */ /* 0x000e220000000a00 */
[----:B------:R-:W-:-:S07]  /*0af0*/  @!P2 IMAD R3, R6, UR6, R3 ;  /* 0x000000060603ac24 */ /* 0x000fce000f8e0203 */
[----:B------:R-:W1:Y:S01]  /*0b00*/  @!P0 LDC.64 R16, c[0x0][0x390] ;  /* 0x0000e400ff108b82 */ /* 0x000e620000000a00 */
[----:B0-----:R-:W-:-:S05]  /*0b10*/  @!P2 IMAD.WIDE R12, R3, 0x4, R12 ;  /* 0x00000004030ca825 */ /* 0x001fca00078e020c */
[----:B------:R0:W4:Y:S01]  /*0b20*/  @!P2 LDG.E R3, desc[UR10][R12.64] ;  /* 0x0000000a0c03a981 */ /* 0x000122000c1e1900 */
[----:B------:R-:W-:Y:S02]  /*0b30*/  @!P0 SHF.R.S32.HI R5, RZ, 0x1f, R7 ;  /* 0x0000001fff058819 */ /* 0x000fe40000011407 */
[----:B------:R-:W-:-:S04]  /*0b40*/  @!P0 IADD3 R7, P3, PT, R7, R2, RZ ;  /* 0x0000000207078210 */ /* 0x000fc80007f7e0ff */
[----:B------:R-:W-:Y:S02]  /*0b50*/  @!P0 LEA.HI.X.SX32 R4, R2, R5, 0x1, P3 ;  /* 0x0000000502048211 */ /* 0x000fe400018f0eff */
[----:B-1----:R-:W-:-:S04]  /*0b60*/  @!P0 LEA R16, P3, R7, R16, 0x2 ;  /* 0x0000001007108211 */ /* 0x002fc800078610ff */
[----:B------:R-:W-:-:S05]  /*0b70*/  @!P0 LEA.HI.X R17, R7, R17, R4, 0x2, P3 ;  /* 0x0000001107118211 */ /* 0x000fca00018f1404 */
[----:B------:R-:W5:Y:S01]  /*0b80*/  @!P0 LDG.E R16, desc[UR10][R16.64+0x4] ;  /* 0x0000040a10108981 */ /* 0x000f62000c1e1900 */
[----:B------:R-:W-:Y:S01]  /*0b90*/  CS2R R4, SRZ ;  /* 0x0000000000047805 */ /* 0x000fe2000001ff00 */
[----:B--23--:R-:W-:Y:S01]  /*0ba0*/  F2F.F64.F32 R24, R24 ;  /* 0x0000001800187310 */ /* 0x00cfe20000201800 */
[----:B0-----:R-:W-:Y:S01]  /*0bb0*/  CS2R R12, SRZ ;  /* 0x00000000000c7805 */ /* 0x001fe2000001ff00 */
[----:B------:R-:W-:-:S06]  /*0bc0*/  VIADD R2, R2, 0x2 ;  /* 0x0000000202027836 */ /* 0x000fcc0000000000 */
[----:B----4-:R-:W0:Y:S02]  /*0bd0*/  @!P2 F2F.F64.F32 R4, R3 ;  /* 0x000000030004a310 */ /* 0x010e240000201800 */
[----:B0-----:R-:W-:-:S06]  /*0be0*/  DADD R4, R24, R4 ;  /* 0x0000000018047229 */ /* 0x001fcc0000000004 */
[----:B-----5:R-:W-:Y:S08]  /*0bf0*/  @!P0 F2F.F64.F32 R12, R16 ;  /* 0x00000010000c8310 */ /* 0x020ff00000201800 */
[----:B------:R-:W0:Y:S08]  /*0c00*/  F2F.F32.F64 R4, R4 ;  /* 0x0000000400047310 */ /* 0x000e300000301000 */
[----:B0-----:R-:W0:Y:S02]  /*0c10*/  F2F.F64.F32 R14, R4 ;  /* 0x00000004000e7310 */ /* 0x001e240000201800 */
[----:B0-----:R-:W-:-:S06]  /*0c20*/  DADD R12, R14, R12 ;  /* 0x000000000e0c7229 */ /* 0x001fcc000000000c */
[----:B------:R4:W0:Y:S05]  /*0c30*/  F2F.F32.F64 R24, R12 ;  /* 0x0000000c00187310 */ /* 0x00082a0000301000 */
.L_x_5:
[----:B------:R-:W-:Y:S05]  /*0c40*/  BRA.U !UP1, `(.L_x_3) ;  /* 0x0000000109407547 */ /* 0x000fea000b800000 */
[----:B------:R-:W5:Y:S01]  /*0c50*/  LDCU UR9, c[0x0][0x3a4] ;  /* 0x00007480ff0977ac */ /* 0x000f620008000800 */
[----:B------:R-:W-:Y:S01]  /*0c60*/  IADD3 R7, PT, PT, R9, R2, RZ ;  /* 0x0000000209077210 */ /* 0x000fe20007ffe0ff */
[----:B0-23--:R-:W0:Y:S01]  /*0c70*/  F2F.F64.F32 R24, R24 ;  /* 0x0000001800187310 */ /* 0x00de220000201800 */
[----:B------:R-:W-:Y:S01]  /*0c80*/  BSSY.RECONVERGENT B0, `(.L_x_6) ;  /* 0x000000a000007945 */ /* 0x000fe20003800200 */
[----:B------:R-:W-:Y:S02]  /*0c90*/  CS2R R2, SRZ ;  /* 0x0000000000027805 */ /* 0x000fe4000001ff00 */
[----:B------:R-:W-:-:S04]  /*0ca0*/  ISETP.GE.AND P0, PT, R7, UR6, PT ;  /* 0x0000000607007c0c */ /* 0x000fc8000bf06270 */
[----:B-----5:R-:W-:-:S13]  /*0cb0*/  ISETP.GE.OR P0, PT, R6, UR9, P0 ;  /* 0x0000000906007c0c */ /* 0x020fda0008706670 */
[----:B0-----:R-:W-:Y:S05]  /*0cc0*/  @P0 BRA `(.L_x_7) ;  /* 0x0000000000140947 */ /* 0x001fea0003800000 */
[----:B-1----:R-:W0:Y:S01]  /*0cd0*/  LDC.64 R4, c[0x0][0x390] ;  /* 0x0000e400ff047b82 */ /* 0x002e220000000a00 */
[----:B------:R-:W-:-:S04]  /*0ce0*/  IMAD R3, R6, UR6, R7 ;  /* 0x0000000606037c24 */ /* 0x000fc8000f8e0207 */
[----:B0-----:R-:W-:-:S06]  /*0cf0*/  IMAD.WIDE R4, R3, 0x4, R4 ;  /* 0x0000000403047825 */ /* 0x001fcc00078e0204 */
[----:B------:R-:W2:Y:S02]  /*0d00*/  LDG.E R4, desc[UR10][R4.64] ;  /* 0x0000000a04047981 */ /* 0x000ea4000c1e1900 */
[----:B--2---:R0:W2:Y:S02]  /*0d10*/  F2F.F64.F32 R2, R4 ;  /* 0x0000000400027310 */ /* 0x0040a40000201800 */
.L_x_7:
[----:B------:R-:W-:Y:S05]  /*0d20*/  BSYNC.RECONVERGENT B0 ;  /* 0x0000000000007941 */ /* 0x000fea0003800200 */
.L_x_6:
[----:B--2---:R-:W-:-:S06]  /*0d30*/  DADD R2, R24, R2 ;  /* 0x0000000018027229 */ /* 0x004fcc0000000002 */
[----:B------:R2:W3:Y:S05]  /*0d40*/  F2F.F32.F64 R24, R2 ;  /* 0x0000000200187310 */ /* 0x0004ea0000301000 */
.L_x_3:
[----:B------:R-:W-:Y:S05]  /*0d50*/  @P1 BRA `(.L_x_8) ;  /* 0xfffffff400081947 */ /* 0x000fea000383ffff */
.L_x_0:
[----:B0-23--:R-:W-:-:S13]  /*0d60*/  FSETP.NEU.AND P0, PT, R24, RZ, PT ;  /* 0x000000ff1800720b */ /* 0x00dfda0003f0d000 */
[----:B------:R-:W-:Y:S05]  /*0d70*/  @!P0 BRA `(.L_x_9) ;  /* 0x0000001400288947 */ /* 0x000fea0003800000 */
[----:B------:R-:W0:Y:S02]  /*0d80*/  LDC R6, c[0x0][0x3ac] ;  /* 0x0000eb00ff067b82 */ /* 0x000e240000000800 */
[----:B0-----:R-:W-:-:S13]  /*0d90*/  ISETP.GE.AND P0, PT, R6, 0x1, PT ;  /* 0x000000010600780c */ /* 0x001fda0003f06270 */
[----:B------:R-:W-:Y:S05]  /*0da0*/  @!P0 EXIT ;  /* 0x000000000000894d */ /* 0x000fea0003800000 */
[----:B------:R-:W0:Y:S01]  /*0db0*/  LDC.64 R22, c[0x0][0x380] ;  /* 0x0000e000ff167b82 */ /* 0x000e220000000a00 */
[----:B------:R-:W2:Y:S01]  /*0dc0*/  LDCU UR4, c[0x0][0x398] ;  /* 0x00007300ff0477ac */ /* 0x000ea20008000800 */
[C---:B------:R-:W-:Y:S01]  /*0dd0*/  LOP3.LUT R8, R6.reuse, 0x7, RZ, 0xc0, !PT ;  /* 0x0000000706087812 */ /* 0x040fe200078ec0ff */
[----:B-1----:R-:W-:Y:S01]  /*0de0*/  IMAD.MOV.U32 R5, RZ, RZ, RZ ;  /* 0x000000ffff057224 */ /* 0x002fe200078e00ff */
[C---:B------:R-:W-:Y:S02]  /*0df0*/  LOP3.LUT R7, R6.reuse, 0x3, RZ, 0xc0, !PT ;  /* 0x0000000306077812 */ /* 0x040fe400078ec0ff */
[----:B------:R-:W-:Y:S02]  /*0e00*/  LOP3.LUT R6, R6, 0x7ffffff8, RZ, 0xc0, !PT ;  /* 0x7ffffff806067812 */ /* 0x000fe400078ec0ff */
[----:B------:R-:W-:Y:S01]  /*0e10*/  IADD3 R4, PT, PT, R8, -0x1, RZ ;  /* 0xffffffff08047810 */ /* 0x000fe20007ffe0ff */
[----:B--2---:R-:W-:-:S04]  /*0e20*/  IMAD R3, R11, UR4, R0 ;  /* 0x000000040b037c24 */ /* 0x004fc8000f8e0200 */
[----:B0-----:R-:W-:-:S07]  /*0e30*/  IMAD.WIDE R22, R3, 0x4, R22 ;  /* 0x0000000403167825 */ /* 0x001fce00078e0216 */
.L_x_45:
[----:B0-----:R-:W0:Y:S01]  /*0e40*/  LDCU.64 UR4, c[0x0][0x3a8] ;  /* 0x00007500ff0477ac */ /* 0x001e220008000a00 */
[----:B------:R-:W-:Y:S01]  /*0e50*/  MOV R19, RZ ;  /* 0x000000ff00137202 */ /* 0x000fe20000000f00 */
[----:B-1----:R-:W1:Y:S01]  /*0e60*/  LDCU UR6, c[0x0][0x3a0] ;  /* 0x00007400ff0677ac */ /* 0x002e620008000800 */
[----:B0-----:R-:W-:Y:S01]  /*0e70*/  UISETP.GE.U32.AND UP0, UPT, UR5, 0x8, UPT ;  /* 0x000000080500788c */ /* 0x001fe2000bf06070 */
[----:B---3--:R-:W-:Y:S02]  /*0e80*/  IMAD R2, R11, UR4, R5 ;  /* 0x000000040b027c24 */ /* 0x008fe4000f8e0205 */
[----:B------:R-:W-:Y:S02]  /*0e90*/  VIADD R5, R5, 0x1 ;  /* 0x0000000105057836 */ /* 0x000fe40000000000 */
[----:B-1----:R-:W-:-:S03]  /*0ea0*/  IMAD R2, R2, UR6, R9 ;  /* 0x0000000602027c24 */ /* 0x002fc6000f8e0209 */
[----:B------:R-:W-:Y:S01]  /*0eb0*/  ISETP.NE.AND P2, PT, R5, UR5, PT ;  /* 0x0000000505007c0c */ /* 0x000fe2000bf45270 */
[----:B--2---:R-:W-:-:S12]  /*0ec0*/  BRA.U !UP0, `(.L_x_10) ;  /* 0x0000000908647547 */ /* 0x004fd8000b800000 */
[----:B------:R-:W0:Y:S01]  /*0ed0*/  LDC.64 R20, c[0x0][0x390] ;  /* 0x0000e400ff147b82 */ /* 0x000e220000000a00 */
[----:B------:R-:W-:-:S07]  /*0ee0*/  IMAD.MOV.U32 R29, RZ, RZ, RZ ;  /* 0x000000ffff1d7224 */ /* 0x000fce00078e00ff */
[----:B------:R-:W1:Y:S02]  /*0ef0*/  LDC.64 R18, c[0x0][0x388] ;  /* 0x0000e200ff127b82 */ /* 0x000e640000000a00 */
.L_x_27:
[----:B--2---:R-:W-:-:S05]  /*0f00*/  IADD3 R15, PT, PT, R2, R29, RZ ;  /* 0x0000001d020f7210 */ /* 0x004fca0007ffe0ff */
[----:B0-----:R-:W-:-:S05]  /*0f10*/  IMAD.WIDE R16, R15, 0x4, R20 ;  /* 0x000000040f107825 */ /* 0x001fca00078e0214 */
[----:B------:R-:W2:Y:S01]  /*0f20*/  LDG.E R3, desc[UR10][R16.64] ;  /* 0x0000000a10037981 */ /* 0x000ea2000c1e1900 */
[----:B----4-:R-:W0:Y:S01]  /*0f30*/  MUFU.RCP R13, R24 ;  /* 0x00000018000d7308 */ /* 0x010e220000001000 */
[----:B------:R-:W-:Y:S01]  /*0f40*/  VIADD R29, R29, 0x8 ;  /* 0x000000081d1d7836 */ /* 0x000fe20000000000 */
[----:B------:R-:W-:Y:S04]  /*0f50*/  BSSY.RECONVERGENT B2, `(.L_x_11) ;  /* 0x000000c000027945 */ /* 0x000fe80003800200 */
[----:B------:R-:W-:Y:S01]  /*0f60*/  ISETP.NE.AND P3, PT, R29, R6, PT ;  /* 0x000000061d00720c */ /* 0x000fe20003f65270 */
[----:B0-----:R-:W-:-:S04]  /*0f70*/  FFMA R0, R13, -R24, 1 ;  /* 0x3f8000000d007423 */ /* 0x001fc80000000818 */
[----:B------:R-:W-:Y:S01]  /*0f80*/  FFMA R0, R13, R0, R13 ;  /* 0x000000000d007223 */ /* 0x000fe2000000000d */
[----:B--2---:R-:W0:Y:S03]  /*0f90*/  FCHK P0, R3, R24 ;  /* 0x0000001803007302 */ /* 0x004e260000000000 */
[----:B------:R-:W-:-:S04]  /*0fa0*/  FFMA R13, R3, R0, RZ ;  /* 0x00000000030d7223 */ /* 0x000fc800000000ff */
[----:B------:R-:W-:-:S04]  /*0fb0*/  FFMA R10, R13, -R24, R3 ;  /* 0x800000180d0a7223 */ /* 0x000fc80000000003 */
[----:B------:R-:W-:Y:S01]  /*0fc0*/  FFMA R0, R0, R10, R13 ;  /* 0x0000000a00007223 */ /* 0x000fe2000000000d */
[----:B0-----:R-:W-:Y:S06]  /*0fd0*/  @!P0 BRA `(.L_x_12) ;  /* 0x00000000000c8947 */ /* 0x001fec0003800000 */
[----:B------:R-:W-:Y:S02]  /*0fe0*/  MOV R0, R24 ;  /* 0x0000001800007202 */ /* 0x000fe40000000f00 */
[----:B------:R-:W-:-:S07]  /*0ff0*/  MOV R10, 0x1010 ;  /* 0x00001010000a7802 */ /* 0x000fce0000000f00 */
[----:B-1----:R-:W-:Y:S05]  /*1000*/  CALL.REL.NOINC `($__internal_0_$__cuda_sm3x_div_rn_noftz_f32_slowpath) ;  /* 0x0000001400907944 */ /* 0x002fea0003c00000 */
.L_x_12:
[----:B------:R-:W-:Y:S05]  /*1010*/  BSYNC.RECONVERGENT B2 ;  /* 0x0000000000027941 */ /* 0x000fea0003800200 */
.L_x_11:
[----:B------:R-:W2:Y:S01]  /*1020*/  LDG.E R3, desc[UR10][R22.64] ;  /* 0x0000000a16037981 */ /* 0x000ea2000c1e1900 */
[----:B-1----:R-:W-:Y:S01]  /*1030*/  IMAD.WIDE R14, R15, 0x4, R18 ;  /* 0x000000040f0e7825 */ /* 0x002fe200078e0212 */
[----:B------:R-:W0:Y:S03]  /*1040*/  MUFU.RCP R13, R24 ;  /* 0x00000018000d7308 */ /* 0x000e260000001000 */
[----:B--2---:R-:W-:-:S05]  /*1050*/  FMUL R3, R3, R0 ;  /* 0x0000000003037220 */ /* 0x004fca0000400000 */
[----:B------:R1:W-:Y:S04]  /*1060*/  STG.E desc[UR10][R14.64], R3 ;  /* 0x000000030e007986 */ /* 0x0003e8000c10190a */
[----:B------:R-:W2:Y:S01]  /*1070*/  LDG.E R12, desc[UR10][R16.64+0x4] ;  /* 0x0000040a100c7981 */ /* 0x000ea2000c1e1900 */
[C---:B0-----:R-:W-:Y:S01]  /*1080*/  FFMA R0, R13.reuse, -R24, 1 ;  /* 0x3f8000000d007423 */ /* 0x041fe20000000818 */
[----:B------:R-:W-:Y:S03]  /*1090*/  BSSY.RECONVERGENT B2, `(.L_x_13) ;  /* 0x000000b000027945 */ /* 0x000fe60003800200 */
[----:B------:R-:W-:Y:S01]  /*10a0*/  FFMA R0, R13, R0, R13 ;  /* 0x000000000d007223 */ /* 0x000fe2000000000d */
[----:B--2---:R-:W0:Y:S03]  /*10b0*/  FCHK P0, R12, R24 ;  /* 0x000000180c007302 */ /* 0x004e260000000000 */
[----:B------:R-:W-:-:S04]  /*10c0*/  FFMA R13, R0, R12, RZ ;  /* 0x0000000c000d7223 */ /* 0x000fc800000000ff */
[----:B------:R-:W-:-:S04]  /*10d0*/  FFMA R10, R13, -R24, R12 ;  /* 0x800000180d0a7223 */ /* 0x000fc8000000000c */
[----:B------:R-:W-:Y:S01]  /*10e0*/  FFMA R0, R0, R10, R13 ;  /* 0x0000000a00007223 */ /* 0x000fe2000000000d */
[----:B01----:R-:W-:Y:S06]  /*10f0*/  @!P0 BRA `(.L_x_14) ;  /* 0x0000000000108947 */ /* 0x003fec0003800000 */
[----:B------:R-:W-:Y:S01]  /*1100*/  IMAD.MOV.U32 R3, RZ, RZ, R12 ;  /* 0x000000ffff037224 */ /* 0x000fe200078e000c */
[----:B------:R-:W-:Y:S02]  /*1110*/  MOV R0, R24 ;  /* 0x0000001800007202 */ /* 0x000fe40000000f00 */
[----:B------:R-:W-:-:S07]  /*1120*/  MOV R10, 0x1140 ;  /* 0x00001140000a7802 */ /* 0x000fce0000000f00 */
[----:B------:R-:W-:Y:S05]  /*1130*/  CALL.REL.NOINC `($__internal_0_$__cuda_sm3x_div_rn_noftz_f32_slowpath) ;  /* 0x0000001400447944 */ /* 0x000fea0003c00000 */
.L_x_14:
[----:B------:R-:W-:Y:S05]  /*1140*/  BSYNC.RECONVERGENT B2 ;  /* 0x0000000000027941 */ /* 0x000fea0003800200 */
.L_x_13:
[----:B------:R-:W2:Y:S01]  /*1150*/  LDG.E R3, desc[UR10][R22.64] ;  /* 0x0000000a16037981 */ /* 0x000ea2000c1e1900 */
[----:B------:R-:W0:Y:S01]  /*1160*/  MUFU.RCP R13, R24 ;  /* 0x00000018000d7308 */ /* 0x000e220000001000 */
        /* <DEDUP_REMOVED lines=15> */
.L_x_16:
[----:B------:R-:W-:Y:S05]  /*1260*/  BSYNC.RECONVERGENT B2 ;  /* 0x0000000000027941 */ /* 0x000fea0003800200 */
.L_x_15:
        /* <DEDUP_REMOVED lines=17> */
.L_x_18:
[----:B------:R-:W-:Y:S05]  /*1380*/  BSYNC.RECONVERGENT B2 ;  /* 0x0000000000027941 */ /* 0x000fea0003800200 */
.L_x_17:
        /* <DEDUP_REMOVED lines=17> */
.L_x_20:
[----:B------:R-:W-:Y:S05]  /*14a0*/  BSYNC.RECONVERGENT B2 ;  /* 0x0000000000027941 */ /* 0x000fea0003800200 */
.L_x_19:
        /* <DEDUP_REMOVED lines=17> */
.L_x_22:
[----:B------:R-:W-:Y:S05]  /*15c0*/  BSYNC.RECONVERGENT B2 ;  /* 0x0000000000027941 */ /* 0x000fea0003800200 */
.L_x_21:
        /* <DEDUP_REMOVED lines=17> */
.L_x_24:
[----:B------:R-:W-:Y:S05]  /*16e0*/  BSYNC.RECONVERGENT B2 ;  /* 0x0000000000027941 */ /* 0x000fea0003800200 */
.L_x_23:
        /* <DEDUP_REMOVED lines=17> */
.L_x_26:
[----:B------:R-:W-:Y:S05]  /*1800*/  BSYNC.RECONVERGENT B2 ;  /* 0x0000000000027941 */ /* 0x000fea0003800200 */
.L_x_25:
[----:B------:R-:W2:Y:S02]  /*1810*/  LDG.E R3, desc[UR10][R22.64] ;  /* 0x0000000a16037981 */ /* 0x000ea4000c1e1900 */
[----:B--2---:R-:W-:-:S05]  /*1820*/  FMUL R3, R3, R0 ;  /* 0x0000000003037220 */ /* 0x004fca0000400000 */
[----:B------:R2:W-:Y:S01]  /*1830*/  STG.E desc[UR10][R14.64+0x1c], R3 ;  /* 0x00001c030e007986 */ /* 0x0005e2000c10190a */
[----:B------:R-:W-:Y:S05]  /*1840*/  @P3 BRA `(.L_x_27) ;  /* 0xfffffff400ac3947 */ /* 0x000fea000383ffff */
[----:B------:R-:W-:-:S07]  /*1850*/  IMAD.MOV.U32 R19, RZ, RZ, R6 ;  /* 0x000000ffff137224 */ /* 0x000fce00078e0006 */
.L_x_10:
[----:B------:R-:W-:-:S13]  /*1860*/  ISETP.NE.AND P0, PT, R8, RZ, PT ;  /* 0x000000ff0800720c */ /* 0x000fda0003f05270 */
[----:B------:R-:W-:Y:S05]  /*1870*/  @!P0 BRA `(.L_x_28) ;  /* 0x0000000800608947 */ /* 0x000fea0003800000 */
[----:B------:R-:W-:-:S13]  /*1880*/  ISETP.GE.U32.AND P0, PT, R4, 0x3, PT ;  /* 0x000000030400780c */ /* 0x000fda0003f06070 */
[----:B------:R-:W-:Y:S05]  /*1890*/  @!P0 BRA `(.L_x_29) ;  /* 0x0000000400388947 */ /* 0x000fea0003800000 */
[----:B------:R-:W0:Y:S01]  /*18a0*/  LDC.64 R16, c[0x0][0x390] ;  /* 0x0000e400ff107b82 */ /* 0x000e220000000a00 */
[----:B--2---:R-:W-:-:S05]  /*18b0*/  IADD3 R14, PT, PT, R2, R19, RZ ;  /* 0x00000013020e7210 */ /* 0x004fca0007ffe0ff */
[----:B0-----:R-:W-:-:S05]  /*18c0*/  IMAD.WIDE R16, R14, 0x4, R16 ;  /* 0x000000040e107825 */ /* 0x001fca00078e0210 */
[----:B----4-:R-:W2:Y:S01]  /*18d0*/  LDG.E R12, desc[UR10][R16.64] ;  /* 0x0000000a100c7981 */ /* 0x010ea2000c1e1900 */
[----:B------:R-:W0:Y:S01]  /*18e0*/  MUFU.RCP R3, R24 ;  /* 0x0000001800037308 */ /* 0x000e220000001000 */
[----:B------:R-:W-:Y:S01]  /*18f0*/  BSSY.RECONVERGENT B2, `(.L_x_30) ;  /* 0x000000c000027945 */ /* 0x000fe20003800200 */
[----:B0-----:R-:W-:-:S04]  /*1900*/  FFMA R0, R3, -R24, 1 ;  /* 0x3f80000003007423 */ /* 0x001fc80000000818 */
[----:B------:R-:W-:Y:S02]  /*1910*/  FFMA R0, R3, R0, R3 ;  /* 0x0000000003007223 */ /* 0x000fe40000000003 */
[----:B--2---:R-:W0:Y:S02]  /*1920*/  FCHK P0, R12, R24 ;  /* 0x000000180c007302 */ /* 0x004e240000000000 */
[----:B------:R-:W-:-:S04]  /*1930*/  FFMA R3, R0, R12, RZ ;  /* 0x0000000c00037223 */ /* 0x000fc800000000ff */
[----:B------:R-:W-:-:S04]  /*1940*/  FFMA R10, R3, -R24, R12 ;  /* 0x80000018030a7223 */ /* 0x000fc8000000000c */
[----:B------:R-:W-:Y:S01]  /*1950*/  FFMA R0, R0, R10, R3 ;  /* 0x0000000a00007223 */ /* 0x000fe20000000003 */
[----:B0-----:R-:W-:Y:S06]  /*1960*/  @!P0 BRA `(.L_x_31) ;  /* 0x0000000000108947 */ /* 0x001fec0003800000 */
[----:B------:R-:W-:Y:S01]  /*1970*/  IMAD.MOV.U32 R3, RZ, RZ, R12 ;  /* 0x000000ffff037224 */ /* 0x000fe200078e000c */
[----:B------:R-:W-:Y:S02]  /*1980*/  MOV R0, R24 ;  /* 0x0000001800007202 */ /* 0x000fe40000000f00 */
[----:B------:R-:W-:-:S07]  /*1990*/  MOV R10, 0x19b0 ;  /* 0x000019b0000a7802 */ /* 0x000fce0000000f00 */
[----:B------:R-:W-:Y:S05]  /*19a0*/  CALL.REL.NOINC `($__internal_0_$__cuda_sm3x_div_rn_noftz_f32_slowpath) ;  /* 0x0000000c00287944 */ /* 0x000fea0003c00000 */
.L_x_31:
[----:B------:R-:W-:Y:S05]  /*19b0*/  BSYNC.RECONVERGENT B2 ;  /* 0x0000000000027941 */ /* 0x000fea0003800200 */
.L_x_30:
[----:B------:R-:W2:Y:S01]  /*19c0*/  LDG.E R3, desc[UR10][R22.64] ;  /* 0x0000000a16037981 */ /* 0x000ea2000c1e1900 */
[----:B------:R-:W0:Y:S02]  /*19d0*/  LDC.64 R12, c[0x0][0x388] ;  /* 0x0000e200ff0c7b82 */ /* 0x000e240000000a00 */
[----:B0-----:R-:W-:-:S04]  /*19e0*/  IMAD.WIDE R14, R14, 0x4, R12 ;  /* 0x000000040e0e7825 */ /* 0x001fc800078e020c */
[----:B--2---:R-:W-:-:S05]  /*19f0*/  FMUL R3, R3, R0 ;  /* 0x0000000003037220 */ /* 0x004fca0000400000 */
[----:B------:R0:W-:Y:S04]  /*1a00*/  STG.E desc[UR10][R14.64], R3 ;  /* 0x000000030e007986 */ /* 0x0001e8000c10190a */
[----:B------:R-:W2:Y:S01]  /*1a10*/  LDG.E R12, desc[UR10][R16.64+0x4] ;  /* 0x0000040a100c7981 */ /* 0x000ea2000c1e1900 */
[----:B------:R-:W1:Y:S01]  /*1a20*/  MUFU.RCP R13, R24 ;  /* 0x00000018000d7308 */ /* 0x000e620000001000 */
[----:B------:R-:W-:Y:S01]  /*1a30*/  BSSY.RECONVERGENT B2, `(.L_x_32) ;  /* 0x000000c000027945 */ /* 0x000fe20003800200 */
[----:B-1----:R-:W-:-:S04]  /*1a40*/  FFMA R0, R13, -R24, 1 ;  /* 0x3f8000000d007423 */ /* 0x002fc80000000818 */
[----:B------:R-:W-:Y:S02]  /*1a50*/  FFMA R0, R13, R0, R13 ;  /* 0x000000000d007223 */ /* 0x000fe4000000000d */
[----:B--2---:R-:W1:Y:S02]  /*1a60*/  FCHK P0, R12, R24 ;  /* 0x000000180c007302 */ /* 0x004e640000000000 */
        /* <DEDUP_REMOVED lines=8> */
.L_x_33:
[----:B------:R-:W-:Y:S05]  /*1af0*/  BSYNC.RECONVERGENT B2 ;  /* 0x0000000000027941 */ /* 0x000fea0003800200 */
.L_x_32:
        /* <DEDUP_REMOVED lines=17> */
.L_x_35:
[----:B------:R-:W-:Y:S05]  /*1c10*/  BSYNC.RECONVERGENT B2 ;  /* 0x0000000000027941 */ /* 0x000fea0003800200 */
.L_x_34:
        /* <DEDUP_REMOVED lines=17> */
.L_x_37:
[----:B------:R-:W-:Y:S05]  /*1d30*/  BSYNC.RECONVERGENT B2 ;  /* 0x0000000000027941 */ /* 0x000fea0003800200 */
.L_x_36:
[----:B------:R-:W2:Y:S01]  /*1d40*/  LDG.E R3, desc[UR10][R22.64] ;  /* 0x0000000a16037981 */ /* 0x000ea2000c1e1900 */
[----:B------:R-:W-:Y:S02]  /*1d50*/  VIADD R19, R19, 0x4 ;  /* 0x0000000413137836 */ /* 0x000fe40000000000 */
[----:B--2---:R-:W-:-:S05]  /*1d60*/  FMUL R3, R3, R0 ;  /* 0x0000000003037220 */ /* 0x004fca0000400000 */
[----:B------:R0:W-:Y:S02]  /*1d70*/  STG.E desc[UR10][R14.64+0xc], R3 ;  /* 0x00000c030e007986 */ /* 0x0001e4000c10190a */
.L_x_29:
[----:B------:R-:W-:-:S13]  /*1d80*/  ISETP.NE.AND P0, PT, R7, RZ, PT ;  /* 0x000000ff0700720c */ /* 0x000fda0003f05270 */
[----:B------:R-:W-:Y:S05]  /*1d90*/  @!P0 BRA `(.L_x_28) ;  /* 0x0000000400188947 */ /* 0x000fea0003800000 */
[----:B------:R-:W-:-:S13]  /*1da0*/  ISETP.NE.AND P0, PT, R7, 0x1, PT ;  /* 0x000000010700780c */ /* 0x000fda0003f05270 */
[----:B------:R-:W-:Y:S05]  /*1db0*/  @!P0 BRA `(.L_x_38) ;  /* 0x0000000000a88947 */ /* 0x000fea0003800000 */
[----:B------:R-:W1:Y:S01]  /*1dc0*/  LDC.64 R16, c[0x0][0x390] ;  /* 0x0000e400ff107b82 */ /* 0x000e620000000a00 */
[----:B0-2---:R-:W-:-:S05]  /*1dd0*/  IADD3 R14, PT, PT, R2, R19, RZ ;  /* 0x00000013020e7210 */ /* 0x005fca0007ffe0ff */
[----:B-1----:R-:W-:-:S05]  /*1de0*/  IMAD.WIDE R16, R14, 0x4, R16 ;  /* 0x000000040e107825 */ /* 0x002fca00078e0210 */
        /* <DEDUP_REMOVED lines=14> */
.L_x_40:
[----:B------:R-:W-:Y:S05]  /*1ed0*/  BSYNC.RECONVERGENT B2 ;  /* 0x0000000000027941 */ /* 0x000fea0003800200 */
.L_x_39:
        /* <DEDUP_REMOVED lines=19> */
.L_x_42:
[----:B------:R-:W-:Y:S05]  /*2010*/  BSYNC.RECONVERGENT B2 ;  /* 0x0000000000027941 */ /* 0x000fea0003800200 */
.L_x_41:
[----:B------:R-:W2:Y:S01]  /*2020*/  LDG.E R3, desc[UR10][R22.64] ;  /* 0x0000000a16037981 */ /* 0x000ea2000c1e1900 */
[----:B------:R-:W-:Y:S02]  /*2030*/  VIADD R19, R19, 0x2 ;  /* 0x0000000213137836 */ /* 0x000fe40000000000 */
[----:B--2---:R-:W-:-:S05]  /*2040*/  FMUL R3, R3, R0 ;  /* 0x0000000003037220 */ /* 0x004fca0000400000 */
[----:B------:R1:W-:Y:S02]  /*2050*/  STG.E desc[UR10][R14.64+0x4], R3 ;  /* 0x000004030e007986 */ /* 0x0003e4000c10190a */
.L_x_38:
[----:B------:R-:W3:Y:S02]  /*2060*/  LDCU UR4, c[0x0][0x3ac] ;  /* 0x00007580ff0477ac */ /* 0x000ee40008000800 */
[----:B---3--:R-:W-:-:S09]  /*2070*/  ULOP3.LUT UP0, URZ, UR4, 0x1, URZ, 0xc0, !UPT ;  /* 0x0000000104ff7892 */ /* 0x008fd2000f80c0ff */
[----:B------:R-:W-:Y:S05]  /*2080*/  BRA.U !UP0, `(.L_x_28) ;  /* 0x00000001085c7547 */ /* 0x000fea000b800000 */
[----:B----4-:R-:W3:Y:S01]  /*2090*/  LDC.64 R12, c[0x0][0x390] ;  /* 0x0000e400ff0c7b82 */ /* 0x010ee20000000a00 */
[----:B------:R-:W-:-:S05]  /*20a0*/  IADD3 R2, PT, PT, R2, R19, RZ ;  /* 0x0000001302027210 */ /* 0x000fca0007ffe0ff */
[----:B---3--:R-:W-:-:S06]  /*20b0*/  IMAD.WIDE R12, R2, 0x4, R12 ;  /* 0x00000004020c7825 */ /* 0x008fcc00078e020c */
[----:B------:R-:W3:Y:S01]  /*20c0*/  LDG.E R12, desc[UR10][R12.64] ;  /* 0x0000000a0c0c7981 */ /* 0x000ee2000c1e1900 */
[----:B012---:R-:W0:Y:S01]  /*20d0*/  MUFU.RCP R3, R24 ;  /* 0x0000001800037308 */ /* 0x007e220000001000 */
[----:B------:R-:W-:Y:S01]  /*20e0*/  BSSY.RECONVERGENT B2, `(.L_x_43) ;  /* 0x000000c000027945 */ /* 0x000fe20003800200 */
[----:B0-----:R-:W-:-:S04]  /*20f0*/  FFMA R0, R3, -R24, 1 ;  /* 0x3f80000003007423 */ /* 0x001fc80000000818 */
[----:B------:R-:W-:Y:S02]  /*2100*/  FFMA R0, R3, R0, R3 ;  /* 0x0000000003007223 */ /* 0x000fe40000000003 */
[----:B---3--:R-:W0:Y:S02]  /*2110*/  FCHK P0, R12, R24 ;  /* 0x000000180c007302 */ /* 0x008e240000000000 */
        /* <DEDUP_REMOVED lines=8> */
.L_x_44:
[----:B------:R-:W-:Y:S05]  /*21a0*/  BSYNC.RECONVERGENT B2 ;  /* 0x0000000000027941 */ /* 0x000fea0003800200 */
.L_x_43:
[----:B------:R-:W2:Y:S01]  /*21b0*/  LDG.E R3, desc[UR10][R22.64] ;  /* 0x0000000a16037981 */ /* 0x000ea2000c1e1900 */
[----:B------:R-:W0:Y:S01]  /*21c0*/  LDC.64 R12, c[0x0][0x388] ;  /* 0x0000e200ff0c7b82 */ /* 0x000e220000000a00 */
[----:B--2---:R-:W-:Y:S01]  /*21d0*/  FMUL R15, R3, R0 ;  /* 0x00000000030f7220 */ /* 0x004fe20000400000 */
[----:B0-----:R-:W-:-:S05]  /*21e0*/  IMAD.WIDE R2, R2, 0x4, R12 ;  /* 0x0000000402027825 */ /* 0x001fca00078e020c */
[----:B------:R3:W-:Y:S02]  /*21f0*/  STG.E desc[UR10][R2.64], R15 ;  /* 0x0000000f02007986 */ /* 0x0007e4000c10190a */
.L_x_28:
[----:B------:R-:W-:Y:S05]  /*2200*/  @P2 BRA `(.L_x_45) ;  /* 0xffffffec000c2947 */ /* 0x000fea000383ffff */
[----:B------:R-:W-:Y:S05]  /*2210*/  EXIT ;  /* 0x000000000000794d */ /* 0x000fea0003800000 */
.L_x_9:
[----:B------:R-:W0:Y:S02]  /*2220*/  LDC R0, c[0x0][0x3ac] ;  /* 0x0000eb00ff007b82 */ /* 0x000e240000000800 */
[----:B0-----:R-:W-:-:S13]  /*2230*/  ISETP.GE.AND P0, PT, R0, 0x1, PT ;  /* 0x000000010000780c */ /* 0x001fda0003f06270 */
[----:B------:R-:W-:Y:S05]  /*2240*/  @!P0 EXIT ;  /* 0x000000000000894d */ /* 0x000fea0003800000 */
[----:B------:R-:W0:Y:S01]  /*2250*/  LDCU.64 UR6, c[0x0][0x388] ;  /* 0x00007100ff0677ac */ /* 0x000e220008000a00 */
[C---:B------:R-:W-:Y:S02]  /*2260*/  LOP3.LUT R16, R0.reuse, 0x7, RZ, 0xc0, !PT ;  /* 0x0000000700107812 */ /* 0x040fe400078ec0ff */
[C---:B------:R-:W-:Y:S01]  /*2270*/  LOP3.LUT R14, R0.reuse, 0x7ffffff8, RZ, 0xc0, !PT ;  /* 0x7ffffff8000e7812 */ /* 0x040fe200078ec0ff */
[----:B------:R-:W-:Y:S01]  /*2280*/  UMOV UR4, URZ ;  /* 0x000000ff00047c82 */ /* 0x000fe20008000000 */
[----:B------:R-:W-:Y:S01]  /*2290*/  LOP3.LUT R10, R0, 0x3, RZ, 0xc0, !PT ;  /* 0x00000003000a7812 */ /* 0x000fe200078ec0ff */
[----:B------:R-:W-:Y:S01]  /*22a0*/  VIADD R2, R16, 0xffffffff ;  /* 0xffffffff10027836 */ /* 0x000fe20000000000 */
[----:B------:R-:W-:-:S04]  /*22b0*/  IADD3 R8, PT, PT, -R14, RZ, RZ ;  /* 0x000000ff0e087210 */ /* 0x000fc80007ffe1ff */
[----:B------:R-:W-:Y:S01]  /*22c0*/  ISETP.GE.U32.AND P0, PT, R2, 0x3, PT ;  /* 0x000000030200780c */ /* 0x000fe20003f06070 */
[----:B0-----:R-:W-:-:S04]  /*22d0*/  UIADD3 UR5, UP0, UPT, UR6, 0x10, URZ ;  /* 0x0000001006057890 */ /* 0x001fc8000ff1e0ff */
[----:B------:R-:W-:-:S12]  /*22e0*/  UIADD3.X UR6, UPT, UPT, URZ, UR7, URZ, UP0, !UPT ;  /* 0x00000007ff067290 */ /* 0x000fd800087fe4ff */
.L_x_50:
[----:B0-----:R-:W0:Y:S01]  /*22f0*/  LDC.64 R2, c[0x0][0x3a8] ;  /* 0x0000ea00ff027b82 */ /* 0x001e220000000a00 */
[----:B--2---:R-:W2:Y:S01]  /*2300*/  LDCU UR7, c[0x0][0x3a0] ;  /* 0x00007400ff0777ac */ /* 0x004ea20008000800 */
[----:B------:R-:W-:Y:S01]  /*2310*/  IMAD.MOV.U32 R0, RZ, RZ, RZ ;  /* 0x000000ffff007224 */ /* 0x000fe200078e00ff */
[----:B0-----:R-:W-:Y:S01]  /*2320*/  ISETP.GE.U32.AND P1, PT, R3, 0x8, PT ;  /* 0x000000080300780c */ /* 0x001fe20003f26070 */
[----:B------:R-:W-:-:S04]  /*2330*/  IMAD R2, R11, R2, UR4 ;  /* 0x000000040b027e24 */ /* 0x000fc8000f8e0202 */
[----:B--2---:R-:W-:-:S08]  /*2340*/  IMAD R15, R2, UR7, R9 ;  /* 0x00000007020f7c24 */ /* 0x004fd0000f8e0209 */
[----:B---3--:R-:W-:Y:S05]  /*2350*/  @!P1 BRA `(.L_x_46) ;  /* 0x0000000000489947 */ /* 0x008fea0003800000 */
[----:B------:R-:W-:Y:S01]  /*2360*/  MOV R7, R15 ;  /* 0x0000000f00077202 */ /* 0x000fe20000000f00 */
[----:B------:R-:W-:-:S07]  /*2370*/  IMAD.MOV.U32 R0, RZ, RZ, R8 ;  /* 0x000000ffff007224 */ /* 0x000fce00078e0008 */
.L_x_47:
[----:B01----:R-:W-:Y:S01]  /*2380*/  MOV R4, UR5 ;  /* 0x0000000500047c02 */ /* 0x003fe20008000f00 */
[----:B------:R-:W-:Y:S01]  /*2390*/  IMAD.U32 R5, RZ, RZ, UR6 ;  /* 0x00000006ff057e24 */ /* 0x000fe2000f8e00ff */
[----:B------:R-:W-:-:S03]  /*23a0*/  IADD3 R0, PT, PT, R0, 0x8, RZ ;  /* 0x0000000800007810 */ /* 0x000fc60007ffe0ff */
[----:B------:R-:W-:Y:S01]  /*23b0*/  IMAD.WIDE R4, R7, 0x4, R4 ;  /* 0x0000000407047825 */ /* 0x000fe200078e0204 */
[----:B------:R-:W-:-:S03]  /*23c0*/  ISETP.NE.AND P1, PT, R0, RZ, PT ;  /* 0x000000ff0000720c */ /* 0x000fc60003f25270 */
[----:B------:R-:W-:Y:S01]  /*23d0*/  VIADD R7, R7, 0x8 ;  /* 0x0000000807077836 */ /* 0x000fe20000000000 */
[----:B------:R0:W-:Y:S04]  /*23e0*/  STG.E desc[UR10][R4.64+-0x10], RZ ;  /* 0xfffff0ff04007986 */ /* 0x0001e8000c10190a */
[----:B------:R0:W-:Y:S04]  /*23f0*/  STG.E desc[UR10][R4.64+-0xc], RZ ;  /* 0xfffff4ff04007986 */ /* 0x0001e8000c10190a */
[----:B------:R0:W-:Y:S04]  /*2400*/  STG.E desc[UR10][R4.64+-0x8], RZ ;  /* 0xfffff8ff04007986 */ /* 0x0001e8000c10190a */
[----:B------:R0:W-:Y:S04]  /*2410*/  STG.E desc[UR10][R4.64+-0x4], RZ ;  /* 0xfffffcff04007986 */ /* 0x0001e8000c10190a */
[----:B------:R0:W-:Y:S04]  /*2420*/  STG.E desc[UR10][R4.64], RZ ;  /* 0x000000ff04007986 */ /* 0x0001e8000c10190a */
[----:B------:R0:W-:Y:S04]  /*2430*/  STG.E desc[UR10][R4.64+0x4], RZ ;  /* 0x000004ff04007986 */ /* 0x0001e8000c10190a */
[----:B------:R0:W-:Y:S04]  /*2440*/  STG.E desc[UR10][R4.64+0x8], RZ ;  /* 0x000008ff04007986 */ /* 0x0001e8000c10190a */
[----:B------:R0:W-:Y:S01]  /*2450*/  STG.E desc[UR10][R4.64+0xc], RZ ;  /* 0x00000cff04007986 */ /* 0x0001e2000c10190a */
[----:B------:R-:W-:Y:S05]  /*2460*/  @P1 BRA `(.L_x_47) ;  /* 0xfffffffc00c41947 */ /* 0x000fea000383ffff */
[----:B------:R-:W-:-:S07]  /*2470*/  MOV R0, R14 ;  /* 0x0000000e00007202 */ /* 0x000fce0000000f00 */
.L_x_46:
[----:B------:R-:W-:-:S13]  /*2480*/  ISETP.NE.AND P1, PT, R16, RZ, PT ;  /* 0x000000ff1000720c */ /* 0x000fda0003f25270 */
[----:B------:R-:W-:Y:S05]  /*2490*/  @!P1 BRA `(.L_x_48) ;  /* 0x00000000005c9947 */ /* 0x000fea0003800000 */
[----:B------:R-:W-:Y:S01]  /*24a0*/  ISETP.NE.AND P1, PT, R10, RZ, PT ;  /* 0x000000ff0a00720c */ /* 0x000fe20003f25270 */
[----:B------:R-:W-:-:S12]  /*24b0*/  @!P0 BRA `(.L_x_49) ;  /* 0x0000000000208947 */ /* 0x000fd80003800000 */
[----:B01----:R-:W0:Y:S01]  /*24c0*/  LDC.64 R4, c[0x0][0x388] ;  /* 0x0000e200ff047b82 */ /* 0x003e220000000a00 */
[----:B------:R-:W-:Y:S01]  /*24d0*/  IMAD.IADD R7, R15, 0x1, R0 ;  /* 0x000000010f077824 */ /* 0x000fe200078e0200 */
[----:B------:R-:W-:-:S03]  /*24e0*/  IADD3 R0, PT, PT, R0, 0x4, RZ ;  /* 0x0000000400007810 */ /* 0x000fc60007ffe0ff */
[----:B0-----:R-:W-:-:S05]  /*24f0*/  IMAD.WIDE R4, R7, 0x4, R4 ;  /* 0x0000000407047825 */ /* 0x001fca00078e0204 */
[----:B------:R2:W-:Y:S04]  /*2500*/  STG.E desc[UR10][R4.64], RZ ;  /* 0x000000ff04007986 */ /* 0x0005e8000c10190a */
[----:B------:R2:W-:Y:S04]  /*2510*/  STG.E desc[UR10][R4.64+0x4], RZ ;  /* 0x000004ff04007986 */ /* 0x0005e8000c10190a */
[----:B------:R2:W-:Y:S04]  /*2520*/  STG.E desc[UR10][R4.64+0x8], RZ ;  /* 0x000008ff04007986 */ /* 0x0005e8000c10190a */
[----:B------:R2:W-:Y:S02]  /*2530*/  STG.E desc[UR10][R4.64+0xc], RZ ;  /* 0x00000cff04007986 */ /* 0x0005e4000c10190a */
.L_x_49:
[----:B------:R-:W-:Y:S05]  /*2540*/  @!P1 BRA `(.L_x_48) ;  /* 0x0000000000309947 */ /* 0x000fea0003800000 */
[----:B------:R-:W-:Y:S02]  /*2550*/  ISETP.NE.AND P1, PT, R10, 0x1, PT ;  /* 0x000000010a00780c */ /* 0x000fe40003f25270 */
[----:B------:R-:W-:-:S11]  /*2560*/  LOP3.LUT P2, RZ, R3, 0x1, RZ, 0xc0, !PT ;  /* 0x0000000103ff7812 */ /* 0x000fd6000784c0ff */
[----:B012---:R-:W0:Y:S01]  /*2570*/  @P1 LDC.64 R4, c[0x0][0x388] ;  /* 0x0000e200ff041b82 */ /* 0x007e220000000a00 */
[----:B------:R-:W-:Y:S01]  /*2580*/  @P1 IMAD.IADD R7, R15, 0x1, R0 ;  /* 0x000000010f071824 */ /* 0x000fe200078e0200 */
[----:B------:R-:W-:-:S05]  /*2590*/  @P1 IADD3 R0, PT, PT, R0, 0x2, RZ ;  /* 0x0000000200001810 */ /* 0x000fca0007ffe0ff */
[----:B------:R-:W-:Y:S01]  /*25a0*/  @P2 IMAD.IADD R15, R15, 0x1, R0 ;  /* 0x000000010f0f2824 */ /* 0x000fe200078e0200 */
[----:B----4-:R-:W1:Y:S01]  /*25b0*/  @P2 LDC.64 R12, c[0x0][0x388] ;  /* 0x0000e200ff0c2b82 */ /* 0x010e620000000a00 */
[----:B0-----:R-:W-:-:S05]  /*25c0*/  @P1 IMAD.WIDE R6, R7, 0x4, R4 ;  /* 0x0000000407061825 */ /* 0x001fca00078e0204 */
[----:B------:R3:W-:Y:S01]  /*25d0*/  @P1 STG.E desc[UR10][R6.64], RZ ;  /* 0x000000ff06001986 */ /* 0x0007e2000c10190a */
[----:B-1----:R-:W-:-:S03]  /*25e0*/  @P2 IMAD.WIDE R4, R15, 0x4, R12 ;  /* 0x000000040f042825 */ /* 0x002fc600078e020c */
[----:B------:R3:W-:Y:S04]  /*25f0*/  @P1 STG.E desc[UR10][R6.64+0x4], RZ ;  /* 0x000004ff06001986 */ /* 0x0007e8000c10190a */
[----:B------:R3:W-:Y:S02]  /*2600*/  @P2 STG.E desc[UR10][R4.64], RZ ;  /* 0x000000ff04002986 */ /* 0x0007e4000c10190a */
.L_x_48:
[----:B------:R-:W-:-:S06]  /*2610*/  UIADD3 UR4, UPT, UPT, UR4, 0x1, URZ ;  /* 0x0000000104047890 */ /* 0x000fcc000fffe0ff */
[----:B------:R-:W-:-:S13]  /*2620*/  ISETP.NE.AND P1, PT, R3, UR4, PT ;  /* 0x0000000403007c0c */ /* 0x000fda000bf25270 */
[----:B------:R-:W-:Y:S05]  /*2630*/  @!P1 EXIT ;  /* 0x000000000000994d */ /* 0x000fea0003800000 */
[----:B------:R-:W-:Y:S05]  /*2640*/  BRA `(.L_x_50) ;  /* 0xfffffffc00287947 */ /* 0x000fea000383ffff */
        .weak           $__internal_0_$__cuda_sm3x_div_rn_noftz_f32_slowpath
        .type           $__internal_0_$__cuda_sm3x_div_rn_noftz_f32_slowpath,@function
        .size           $__internal_0_$__cuda_sm3x_div_rn_noftz_f32_slowpath,(.L_x_95 - $__internal_0_$__cuda_sm3x_div_rn_noftz_f32_slowpath)
$__internal_0_$__cuda_sm3x_div_rn_noftz_f32_slowpath:
[----:B------:R-:W-:Y:S01]  /*2650*/  SHF.R.U32.HI R12, RZ, 0x17, R0 ;  /* 0x00000017ff0c7819 */ /* 0x000fe20000011600 */
[----:B------:R-:W-:Y:S01]  /*2660*/  BSSY.RECONVERGENT B0, `(.L_x_51) ;  /* 0x0000062000007945 */ /* 0x000fe20003800200 */
[----:B------:R-:W-:Y:S02]  /*2670*/  SHF.R.U32.HI R25, RZ, 0x17, R3 ;  /* 0x00000017ff197819 */ /* 0x000fe40000011603 */
[----:B------:R-:W-:Y:S02]  /*2680*/  LOP3.LUT R12, R12, 0xff, RZ, 0xc0, !PT ;  /* 0x000000ff0c0c7812 */ /* 0x000fe400078ec0ff */
[----:B------:R-:W-:Y:S02]  /*2690*/  LOP3.LUT R25, R25, 0xff, RZ, 0xc0, !PT ;  /* 0x000000ff19197812 */ /* 0x000fe400078ec0ff */
[----:B------:R-:W-:-:S03]  /*26a0*/  IADD3 R26, PT, PT, R12, -0x1, RZ ;  /* 0xffffffff0c1a7810 */ /* 0x000fc60007ffe0ff */
[----:B------:R-:W-:Y:S01]  /*26b0*/  VIADD R27, R25, 0xffffffff ;  /* 0xffffffff191b7836 */ /* 0x000fe20000000000 */
[----:B------:R-:W-:-:S04]  /*26c0*/  ISETP.GT.U32.AND P0, PT, R26, 0xfd, PT ;  /* 0x000000fd1a00780c */ /* 0x000fc80003f04070 */
[----:B------:R-:W-:-:S13]  /*26d0*/  ISETP.GT.U32.OR P0, PT, R27, 0xfd, P0 ;  /* 0x000000fd1b00780c */ /* 0x000fda0000704470 */
[----:B------:R-:W-:Y:S01]  /*26e0*/  @!P0 MOV R13, RZ ;  /* 0x000000ff000d8202 */ /* 0x000fe20000000f00 */
[----:B------:R-:W-:Y:S06]  /*26f0*/  @!P0 BRA `(.L_x_52) ;  /* 0x00000000005c8947 */ /* 0x000fec0003800000 */
[----:B------:R-:W-:Y:S02]  /*2700*/  FSETP.GTU.FTZ.AND P0, PT, |R3|, +INF , PT ;  /* 0x7f8000000300780b */ /* 0x000fe40003f1c200 */
[----:B------:R-:W-:-:S04]  /*2710*/  FSETP.GTU.FTZ.AND P1, PT, |R0|, +INF , PT ;  /* 0x7f8000000000780b */ /* 0x000fc80003f3c200 */
[----:B------:R-:W-:-:S13]  /*2720*/  PLOP3.LUT P0, PT, P0, P1, PT, 0xf8, 0x8f ;  /* 0x00000000008f781c */ /* 0x000fda0000703f70 */
[----:B------:R-:W-:Y:S05]  /*2730*/  @P0 BRA `(.L_x_53) ;  /* 0x00000004004c0947 */ /* 0x000fea0003800000 */
[----:B------:R-:W-:-:S13]  /*2740*/  LOP3.LUT P0, RZ, R0, 0x7fffffff, R3, 0xc8, !PT ;  /* 0x7fffffff00ff7812 */ /* 0x000fda000780c803 */
[----:B------:R-:W-:Y:S05]  /*2750*/  @!P0 BRA `(.L_x_54) ;  /* 0x00000004003c8947 */ /* 0x000fea0003800000 */
[C---:B------:R-:W-:Y:S02]  /*2760*/  FSETP.NEU.FTZ.AND P1, PT, |R3|.reuse, +INF , PT ;  /* 0x7f8000000300780b */ /* 0x040fe40003f3d200 */
[----:B------:R-:W-:Y:S02]  /*2770*/  FSETP.NEU.FTZ.AND P4, PT, |R0|, +INF , PT ;  /* 0x7f8000000000780b */ /* 0x000fe40003f9d200 */
[----:B------:R-:W-:-:S11]  /*2780*/  FSETP.NEU.FTZ.AND P0, PT, |R3|, +INF , PT ;  /* 0x7f8000000300780b */ /* 0x000fd60003f1d200 */
[----:B------:R-:W-:Y:S05]  /*2790*/  @!P4 BRA !P1, `(.L_x_54) ;  /* 0x00000004002cc947 */ /* 0x000fea0004800000 */
[----:B------:R-:W-:-:S04]  /*27a0*/  LOP3.LUT P1, RZ, R3, 0x7fffffff, RZ, 0xc0, !PT ;  /* 0x7fffffff03ff7812 */ /* 0x000fc8000782c0ff */
[----:B------:R-:W-:-:S13]  /*27b0*/  PLOP3.LUT P1, PT, P4, P1, PT, 0x2f, 0xf2 ;  /* 0x0000000000f2781c */ /* 0x000fda0002722577 */
[----:B------:R-:W-:Y:S05]  /*27c0*/  @P1 BRA `(.L_x_55) ;  /* 0x0000000400181947 */ /* 0x000fea0003800000 */
[----:B------:R-:W-:-:S04]  /*27d0*/  LOP3.LUT P1, RZ, R0, 0x7fffffff, RZ, 0xc0, !PT ;  /* 0x7fffffff00ff7812 */ /* 0x000fc8000782c0ff */
[----:B------:R-:W-:-:S13]  /*27e0*/  PLOP3.LUT P0, PT, P0, P1, PT, 0x2f, 0xf2 ;  /* 0x0000000000f2781c */ /* 0x000fda0000702577 */
[----:B------:R-:W-:Y:S05]  /*27f0*/  @P0 BRA `(.L_x_56) ;  /* 0x0000000400000947 */ /* 0x000fea0003800000 */
[----:B------:R-:W-:Y:S02]  /*2800*/  ISETP.GE.AND P0, PT, R27, RZ, PT ;  /* 0x000000ff1b00720c */ /* 0x000fe40003f06270 */
[----:B------:R-:W-:-:S11]  /*2810*/  ISETP.GE.AND P1, PT, R26, RZ, PT ;  /* 0x000000ff1a00720c */ /* 0x000fd60003f26270 */
[----:B------:R-:W-:Y:S01]  /*2820*/  @P0 IMAD.MOV.U32 R13, RZ, RZ, RZ ;  /* 0x000000ffff0d0224 */ /* 0x000fe200078e00ff */
[----:B------:R-:W-:Y:S01]  /*2830*/  @!P0 MOV R13, 0xffffffc0 ;  /* 0xffffffc0000d8802 */ /* 0x000fe20000000f00 */
[----:B------:R-:W-:Y:S01]  /*2840*/  @!P0 FFMA R3, R3, 1.84467440737095516160e+19, RZ ;  /* 0x5f80000003038823 */ /* 0x000fe200000000ff */
[----:B------:R-:W-:-:S03]  /*2850*/  @!P1 FFMA R0, R0, 1.84467440737095516160e+19, RZ ;  /* 0x5f80000000009823 */ /* 0x000fc600000000ff */
[----:B------:R-:W-:-:S07]  /*2860*/  @!P1 VIADD R13, R13, 0x40 ;  /* 0x000000400d0d9836 */ /* 0x000fce0000000000 */
.L_x_52:
[----:B------:R-:W-:Y:S01]  /*2870*/  LEA R27, R12, 0xc0800000, 0x17 ;  /* 0xc08000000c1b7811 */ /* 0x000fe200078eb8ff */
[----:B------:R-:W-:Y:S03]  /*2880*/  BSSY.RECONVERGENT B1, `(.L_x_57) ;  /* 0x0000036000017945 */ /* 0x000fe60003800200 */
[----:B------:R-:W-:Y:S01]  /*2890*/  IADD3 R28, PT, PT, -R27, R0, RZ ;  /* 0x000000001b1c7210 */ /* 0x000fe20007ffe1ff */
[----:B------:R-:W-:-:S03]  /*28a0*/  VIADD R27, R25, 0xffffff81 ;  /* 0xffffff81191b7836 */ /* 0x000fc60000000000 */
[----:B------:R-:W0:Y:S01]  /*28b0*/  MUFU.RCP R26, R28 ;  /* 0x0000001c001a7308 */ /* 0x000e220000001000 */
[----:B------:R-:W-:Y:S01]  /*28c0*/  FADD.FTZ R25, -R28, -RZ ;  /* 0x800000ff1c197221 */ /* 0x000fe20000010100 */
[C---:B------:R-:W-:Y:S01]  /*28d0*/  IMAD R0, R27.reuse, -0x800000, R3 ;  /* 0xff8000001b007824 */ /* 0x040fe200078e0203 */
[----:B------:R-:W-:-:S04]  /*28e0*/  IADD3 R12, PT, PT, R27, 0x7f, -R12 ;  /* 0x0000007f1b0c7810 */ /* 0x000fc80007ffe80c */
[----:B------:R-:W-:Y:S01]  /*28f0*/  IADD3 R13, PT, PT, R12, R13, RZ ;  /* 0x0000000d0c0d7210 */ /* 0x000fe20007ffe0ff */
[----:B0-----:R-:W-:-:S04]  /*2900*/  FFMA R3, R26, R25, 1 ;  /* 0x3f8000001a037423 */ /* 0x001fc80000000019 */
[----:B------:R-:W-:-:S04]  /*2910*/  FFMA R3, R26, R3, R26 ;  /* 0x000000031a037223 */ /* 0x000fc8000000001a */
[----:B------:R-:W-:-:S04]  /*2920*/  FFMA R26, R0, R3, RZ ;  /* 0x00000003001a7223 */ /* 0x000fc800000000ff */
[----:B------:R-:W-:-:S04]  /*2930*/  FFMA R12, R25, R26, R0 ;  /* 0x0000001a190c7223 */ /* 0x000fc80000000000 */
[----:B------:R-:W-:-:S04]  /*2940*/  FFMA R12, R3, R12, R26 ;  /* 0x0000000c030c7223 */ /* 0x000fc8000000001a */
[----:B------:R-:W-:-:S04]  /*2950*/  FFMA R27, R25, R12, R0 ;  /* 0x0000000c191b7223 */ /* 0x000fc80000000000 */
[----:B------:R-:W-:-:S05]  /*2960*/  FFMA R0, R3, R27, R12 ;  /* 0x0000001b03007223 */ /* 0x000fca000000000c */
[----:B------:R-:W-:-:S04]  /*2970*/  SHF.R.U32.HI R26, RZ, 0x17, R0 ;  /* 0x00000017ff1a7819 */ /* 0x000fc80000011600 */
[----:B------:R-:W-:-:S05]  /*2980*/  LOP3.LUT R26, R26, 0xff, RZ, 0xc0, !PT ;  /* 0x000000ff1a1a7812 */ /* 0x000fca00078ec0ff */
[----:B------:R-:W-:-:S05]  /*2990*/  IMAD.IADD R25, R26, 0x1, R13 ;  /* 0x000000011a197824 */ /* 0x000fca00078e020d */
[----:B------:R-:W-:-:S04]  /*29a0*/  IADD3 R26, PT, PT, R25, -0x1, RZ ;  /* 0xffffffff191a7810 */ /* 0x000fc80007ffe0ff */
[----:B------:R-:W-:-:S13]  /*29b0*/  ISETP.GE.U32.AND P0, PT, R26, 0xfe, PT ;  /* 0x000000fe1a00780c */ /* 0x000fda0003f06070 */
[----:B------:R-:W-:Y:S05]  /*29c0*/  @!P0 BRA `(.L_x_58) ;  /* 0x0000000000808947 */ /* 0x000fea0003800000 */
[----:B------:R-:W-:-:S13]  /*29d0*/  ISETP.GT.AND P0, PT, R25, 0xfe, PT ;  /* 0x000000fe1900780c */ /* 0x000fda0003f04270 */
[----:B------:R-:W-:Y:S05]  /*29e0*/  @P0 BRA `(.L_x_59) ;  /* 0x00000000006c0947 */ /* 0x000fea0003800000 */
[----:B------:R-:W-:-:S13]  /*29f0*/  ISETP.GE.AND P0, PT, R25, 0x1, PT ;  /* 0x000000011900780c */ /* 0x000fda0003f06270 */
[----:B------:R-:W-:Y:S05]  /*2a00*/  @P0 BRA `(.L_x_60) ;  /* 0x0000000000740947 */ /* 0x000fea0003800000 */
[----:B------:R-:W-:Y:S02]  /*2a10*/  ISETP.GE.AND P0, PT, R25, -0x18, PT ;  /* 0xffffffe81900780c */ /* 0x000fe40003f06270 */
[----:B------:R-:W-:-:S11]  /*2a20*/  LOP3.LUT R0, R0, 0x80000000, RZ, 0xc0, !PT ;  /* 0x8000000000007812 */ /* 0x000fd600078ec0ff */
[----:B------:R-:W-:Y:S05]  /*2a30*/  @!P0 BRA `(.L_x_60) ;  /* 0x0000000000688947 */ /* 0x000fea0003800000 */
[CCC-:B------:R-:W-:Y:S01]  /*2a40*/  FFMA.RP R13, R3.reuse, R27.reuse, R12.reuse ;  /* 0x0000001b030d7223 */ /* 0x1c0fe2000000800c */
[CCC-:B------:R-:W-:Y:S01]  /*2a50*/  FFMA.RM R26, R3.reuse, R27.reuse, R12.reuse ;  /* 0x0000001b031a7223 */ /* 0x1c0fe2000000400c */
[----:B------:R-:W-:Y:S01]  /*2a60*/  FFMA.RZ R3, R3, R27, R12 ;  /* 0x0000001b03037223 */ /* 0x000fe2000000c00c */
[C---:B------:R-:W-:Y:S01]  /*2a70*/  VIADD R12, R25.reuse, 0x20 ;  /* 0x00000020190c7836 */ /* 0x040fe20000000000 */
[C---:B------:R-:W-:Y:S02]  /*2a80*/  ISETP.NE.AND P4, PT, R25.reuse, RZ, PT ;  /* 0x000000ff1900720c */ /* 0x040fe40003f85270 */
[----:B------:R-:W-:Y:S02]  /*2a90*/  ISETP.NE.AND P1, PT, R25, RZ, PT ;  /* 0x000000ff1900720c */ /* 0x000fe40003f25270 */
[----:B------:R-:W-:Y:S02]  /*2aa0*/  LOP3.LUT R3, R3, 0x7fffff, RZ, 0xc0, !PT ;  /* 0x007fffff03037812 */ /* 0x000fe400078ec0ff */
[----:B------:R-:W-:-:S02]  /*2ab0*/  IADD3 R25, PT, PT, -R25, RZ, RZ ;  /* 0x000000ff19197210 */ /* 0x000fc40007ffe1ff */
[----:B------:R-:W-:Y:S02]  /*2ac0*/  LOP3.LUT R3, R3, 0x800000, RZ, 0xfc, !PT ;  /* 0x0080000003037812 */ /* 0x000fe400078efcff */
[----:B------:R-:W-:Y:S02]  /*2ad0*/  FSETP.NEU.FTZ.AND P0, PT, R13, R26, PT ;  /* 0x0000001a0d00720b */ /* 0x000fe40003f1d000 */
[----:B------:R-:W-:Y:S02]  /*2ae0*/  SHF.L.U32 R12, R3, R12, RZ ;  /* 0x0000000c030c7219 */ /* 0x000fe400000006ff */
[----:B------:R-:W-:Y:S02]  /*2af0*/  SEL R26, R25, RZ, P4 ;  /* 0x000000ff191a7207 */ /* 0x000fe40002000000 */
[----:B------:R-:W-:Y:S02]  /*2b00*/  ISETP.NE.AND P1, PT, R12, RZ, P1 ;  /* 0x000000ff0c00720c */ /* 0x000fe40000f25270 */
[----:B------:R-:W-:-:S02]  /*2b10*/  SHF.R.U32.HI R13, RZ, R26, R3 ;  /* 0x0000001aff0d7219 */ /* 0x000fc40000011603 */
[----:B------:R-:W-:Y:S02]  /*2b20*/  PLOP3.LUT P0, PT, P0, P1, PT, 0xf8, 0x8f ;  /* 0x00000000008f781c */ /* 0x000fe40000703f70 */
[----:B------:R-:W-:Y:S02]  /*2b30*/  SHF.R.U32.HI R3, RZ, 0x1, R13 ;  /* 0x00000001ff037819 */ /* 0x000fe4000001160d */
[----:B------:R-:W-:-:S04]  /*2b40*/  SEL R12, RZ, 0x1, !P0 ;  /* 0x00000001ff0c7807 */ /* 0x000fc80004000000 */
[----:B------:R-:W-:-:S04]  /*2b50*/  LOP3.LUT R12, R12, 0x1, R3, 0xf8, !PT ;  /* 0x000000010c0c7812 */ /* 0x000fc800078ef803 */
[----:B------:R-:W-:-:S05]  /*2b60*/  LOP3.LUT R12, R12, R13, RZ, 0xc0, !PT ;  /* 0x0000000d0c0c7212 */ /* 0x000fca00078ec0ff */
[----:B------:R-:W-:-:S05]  /*2b70*/  IMAD.IADD R3, R3, 0x1, R12 ;  /* 0x0000000103037824 */ /* 0x000fca00078e020c */
[----:B------:R-:W-:Y:S01]  /*2b80*/  LOP3.LUT R0, R3, R0, RZ, 0xfc, !PT ;  /* 0x0000000003007212 */ /* 0x000fe200078efcff */
[----:B------:R-:W-:Y:S06]  /*2b90*/  BRA `(.L_x_60) ;  /* 0x0000000000107947 */ /* 0x000fec0003800000 */
.L_x_59:
[----:B------:R-:W-:-:S04]  /*2ba0*/  LOP3.LUT R0, R0, 0x80000000, RZ, 0xc0, !PT ;  /* 0x8000000000007812 */ /* 0x000fc800078ec0ff */
[----:B------:R-:W-:Y:S01]  /*2bb0*/  LOP3.LUT R0, R0, 0x7f800000, RZ, 0xfc, !PT ;  /* 0x7f80000000007812 */ /* 0x000fe200078efcff */
[----:B------:R-:W-:Y:S06]  /*2bc0*/  BRA `(.L_x_60) ;  /* 0x0000000000047947 */ /* 0x000fec0003800000 */
.L_x_58:
[----:B------:R-:W-:-:S07]  /*2bd0*/  LEA R0, R13, R0, 0x17 ;  /* 0x000000000d007211 */ /* 0x000fce00078eb8ff */
.L_x_60:
[----:B------:R-:W-:Y:S05]  /*2be0*/  BSYNC.RECONVERGENT B1 ;  /* 0x0000000000017941 */ /* 0x000fea0003800200 */
.L_x_57:
[----:B------:R-:W-:Y:S05]  /*2bf0*/  BRA `(.L_x_61) ;  /* 0x0000000000207947 */ /* 0x000fea0003800000 */
.L_x_56:
[----:B------:R-:W-:-:S04]  /*2c00*/  LOP3.LUT R0, R0, 0x80000000, R3, 0x48, !PT ;  /* 0x8000000000007812 */ /* 0x000fc800078e4803 */
[----:B------:R-:W-:Y:S01]  /*2c10*/  LOP3.LUT R0, R0, 0x7f800000, RZ, 0xfc, !PT ;  /* 0x7f80000000007812 */ /* 0x000fe200078efcff */
[----:B------:R-:W-:Y:S06]  /*2c20*/  BRA `(.L_x_61) ;  /* 0x0000000000147947 */ /* 0x000fec0003800000 */
.L_x_55:
[----:B------:R-:W-:Y:S01]  /*2c30*/  LOP3.LUT R0, R0, 0x80000000, R3, 0x48, !PT ;  /* 0x8000000000007812 */ /* 0x000fe200078e4803 */
[----:B------:R-:W-:Y:S06]  /*2c40*/  BRA `(.L_x_61) ;  /* 0x00000000000c7947 */ /* 0x000fec0003800000 */
.L_x_54:
[----:B------:R-:W0:Y:S01]  /*2c50*/  MUFU.RSQ R0, -QNAN ;  /* 0xffc0000000007908 */ /* 0x000e220000001400 */
[----:B------:R-:W-:Y:S05]  /*2c60*/  BRA `(.L_x_61) ;  /* 0x0000000000047947 */ /* 0x000fea0003800000 */
.L_x_53:
[----:B------:R-:W-:-:S07]  /*2c70*/  FADD.FTZ R0, R3, R0 ;  /* 0x0000000003007221 */ /* 0x000fce0000010000 */
.L_x_61:
[----:B------:R-:W-:Y:S05]  /*2c80*/  BSYNC.RECONVERGENT B0 ;  /* 0x0000000000007941 */ /* 0x000fea0003800200 */
.L_x_51:
[----:B------:R-:W-:Y:S02]  /*2c90*/  HFMA2 R13, -RZ, RZ, 0, 0 ;  /* 0x00000000ff0d7431 */ /* 0x000fe400000001ff */
[----:B------:R-:W-:-:S04]  /*2ca0*/  IMAD.MOV.U32 R12, RZ, RZ, R10 ;  /* 0x000000ffff0c7224 */ /* 0x000fc800078e000a */
[----:B0-----:R-:W-:Y:S05]  /*2cb0*/  RET.REL.NODEC R12 `(_Z24inverse_avg_pooling_basePfS_S_iiiiii) ;  /* 0xffffffd00cd07950 */ /* 0x001fea0003c3ffff */
.L_x_62:
[----:B------:R-:W-:-:S00]  /*2cc0*/  BRA `(.L_x_62) ;  /* 0xfffffffc00fc7947 */ /* 0x000fc0000383ffff */
[----:B------:R-:W-:-:S00]  /*2cd0*/  NOP ;  /* 0x0000000000007918 */ /* 0x000fc00000000000 */
        /* <DEDUP_REMOVED lines=10> */
.L_x_95:


//--------------------- .text._Z11avg_poolingPfS_iiiiii --------------------------
	.section	.text._Z11avg_poolingPfS_iiiiii,"ax",@progbits
	.align	128
        .global         _Z11avg_poolingPfS_iiiiii
        .type           _Z11avg_poolingPfS_iiiiii,@function
        .size           _Z11avg_poolingPfS_iiiiii,(.L_x_96 - _Z11avg_poolingPfS_iiiiii)
        .other          _Z11avg_poolingPfS_iiiiii,@"STO_CUDA_ENTRY STV_DEFAULT"
_Z11avg_poolingPfS_iiiiii:
.text._Z11avg_poolingPfS_iiiiii:
        /* <DEDUP_REMOVED lines=16> */
[----:B0-----:R-:W-:-:S09]  /*0100*/  UISETP.GE.AND UP0, UPT, UR5, 0x1, UPT ;  /* 0x000000010500788c */ /* 0x001fd2000bf06270 */
[----:B-1----:R-:W-:Y:S05]  /*0110*/  BRA.U !UP0, `(.L_x_63) ;  /* 0x0000001108147547 */ /* 0x002fea000b800000 */
[----:B------:R-:W-:Y:S01]  /*0120*/  IMAD R4, R3, UR4, RZ ;  /* 0x0000000403047c24 */ /* 0x000fe2000f8e02ff */
[----:B------:R-:W-:Y:S01]  /*0130*/  BSSY.RECONVERGENT B0, `(.L_x_63) ;  /* 0x0000103000007945 */ /* 0x000fe20003800200 */
[----:B------:R-:W0:Y:S02]  /*0140*/  LDCU UR10, c[0x0][0x390] ;  /* 0x00007200ff0a77ac */ /* 0x000e240008000800 */
[C---:B------:R-:W-:Y:S01]  /*0150*/  VIADD R5, R4.reuse, 0x1 ;  /* 0x0000000104057836 */ /* 0x040fe20000000000 */
[----:B------:R-:W1:Y:S04]  /*0160*/  LDCU.64 UR8, c[0x0][0x380] ;  /* 0x00007000ff0877ac */ /* 0x000e680008000a00 */
[----:B------:R-:W-:Y:S01]  /*0170*/  VIADDMNMX R9, R4, UR5, R5, !PT ;  /* 0x0000000504097c46 */ /* 0x000fe2000f800105 */
[----:B------:R-:W-:-:S04]  /*0180*/  IMAD R5, R0, UR4, RZ ;  /* 0x0000000400057c24 */ /* 0x000fc8000f8e02ff */
[----:B------:R-:W-:Y:S02]  /*0190*/  IMAD.IADD R10, R9, 0x1, -R4 ;  /* 0x00000001090a7824 */ /* 0x000fe400078e0a04 */
[----:B------:R-:W-:-:S03]  /*01a0*/  IMAD.IADD R9, R4, 0x1, -R9 ;  /* 0x0000000104097824 */ /* 0x000fc600078e0a09 */
[C---:B------:R-:W-:Y:S02]  /*01b0*/  LOP3.LUT R6, R10.reuse, 0xf, RZ, 0xc0, !PT ;  /* 0x0000000f0a067812 */ /* 0x040fe400078ec0ff */
[C---:B------:R-:W-:Y:S02]  /*01c0*/  LOP3.LUT R7, R10.reuse, 0x7, RZ, 0xc0, !PT ;  /* 0x000000070a077812 */ /* 0x040fe400078ec0ff */
[----:B------:R-:W-:Y:S01]  /*01d0*/  LOP3.LUT R11, R10, 0xfffffff0, RZ, 0xc0, !PT ;  /* 0xfffffff00a0b7812 */ /* 0x000fe200078ec0ff */
[----:B------:R-:W-:Y:S01]  /*01e0*/  VIADD R2, R6, 0xffffffff ;  /* 0xffffffff06027836 */ /* 0x000fe20000000000 */
[----:B------:R-:W-:Y:S01]  /*01f0*/  ISETP.GT.U32.AND P1, PT, R9, -0x10, PT ;  /* 0xfffffff00900780c */ /* 0x000fe20003f24070 */
[----:B------:R-:W-:Y:S01]  /*0200*/  VIADD R8, R7, 0xffffffff ;  /* 0xffffffff07087836 */ /* 0x000fe20000000000 */
[----:B------:R-:W-:Y:S01]  /*0210*/  LOP3.LUT R10, R10, 0x3, RZ, 0xc0, !PT ;  /* 0x000000030a0a7812 */ /* 0x000fe200078ec0ff */
[----:B------:R-:W-:Y:S01]  /*0220*/  VIADD R9, R4, 0x7 ;  /* 0x0000000704097836 */ /* 0x000fe20000000000 */
[----:B------:R-:W-:Y:S01]  /*0230*/  ISETP.GE.U32.AND P2, PT, R2, 0x7, PT ;  /* 0x000000070200780c */ /* 0x000fe20003f46070 */
[----:B------:R-:W-:Y:S01]  /*0240*/  IMAD.MOV.U32 R2, RZ, RZ, RZ ;  /* 0x000000ffff027224 */ /* 0x000fe200078e00ff */
[----:B------:R-:W-:Y:S01]  /*0250*/  ISETP.GE.U32.AND P3, PT, R8, 0x3, PT ;  /* 0x000000030800780c */ /* 0x000fe20003f66070 */
[----:B------:R-:W-:Y:S01]  /*0260*/  IMAD.MOV R11, RZ, RZ, -R11 ;  /* 0x000000ffff0b7224 */ /* 0x000fe200078e0a0b */
[----:B01----:R-:W-:-:S11]  /*0270*/  IADD3 R8, PT, PT, R5, UR5, RZ ;  /* 0x0000000505087c10 */ /* 0x003fd6000fffe0ff */
.L_x_80:
[----:B0-----:R-:W0:Y:S01]  /*0280*/  LDCU UR4, c[0x0][0x390] ;  /* 0x00007200ff0477ac */ /* 0x001e220008000800 */
[----:B------:R-:W-:Y:S01]  /*0290*/  BSSY.RECONVERGENT B1, `(.L_x_64) ;  /* 0x0000067000017945 */ /* 0x000fe20003800200 */
[----:B------:R-:W-:Y:S02]  /*02a0*/  IMAD.MOV.U32 R18, RZ, RZ, R4 ;  /* 0x000000ffff127224 */ /* 0x000fe400078e0004 */
[----:B0-----:R-:W-:-:S04]  /*02b0*/  IMAD.U32 R12, RZ, RZ, UR4 ;  /* 0x00000004ff0c7e24 */ /* 0x001fc8000f8e00ff */
[----:B------:R-:W-:Y:S01]  /*02c0*/  IMAD R13, R5, R12, RZ ;  /* 0x0000000c050d7224 */ /* 0x000fe200078e02ff */
[----:B-1----:R-:W-:Y:S06]  /*02d0*/  @P1 BRA `(.L_x_65) ;  /* 0x0000000400881947 */ /* 0x002fec0003800000 */
[----:B------:R-:W0:Y:S01]  /*02e0*/  LDCU UR4, c[0x0][0x394] ;  /* 0x00007280ff0477ac */ /* 0x000e220008000800 */
[----:B------:R-:W-:Y:S01]  /*02f0*/  BSSY.RECONVERGENT B2, `(.L_x_66) ;  /* 0x000005f000027945 */ /* 0x000fe20003800200 */
[--C-:B------:R-:W-:Y:S01]  /*0300*/  IMAD.IADD R19, R4, 0x1, R13.reuse ;  /* 0x0000000104137824 */ /* 0x100fe200078e020d */
[----:B------:R-:W-:Y:S01]  /*0310*/  SHF.R.S32.HI R18, RZ, 0x1f, R13 ;  /* 0x0000001fff127819 */ /* 0x000fe2000001140d */
[----:B------:R-:W-:Y:S01]  /*0320*/  IMAD.MOV.U32 R21, RZ, RZ, R9 ;  /* 0x000000ffff157224 */ /* 0x000fe200078e0009 */
[----:B------:R-:W-:Y:S02]  /*0330*/  MOV R20, R11 ;  /* 0x0000000b00147202 */ /* 0x000fe40000000f00 */
[----:B0-----:R-:W-:-:S13]  /*0340*/  ISETP.GE.AND P0, PT, R5, UR4, PT ;  /* 0x0000000405007c0c */ /* 0x001fda000bf06270 */
.L_x_67:
[C---:B------:R-:W-:Y:S02]  /*0350*/  VIADD R25, R21.reuse, 0xfffffff9 ;  /* 0xfffffff915197836 */ /* 0x040fe40000000000 */
[----:B------:R-:W-:Y:S02]  /*0360*/  IMAD.U32 R12, RZ, RZ, UR10 ;  /* 0x0000000aff0c7e24 */ /* 0x000fe4000f8e00ff */
[----:B------:R-:W-:Y:S01]  /*0370*/  VIADD R17, R21, 0xfffffffa ;  /* 0xfffffffa15117836 */ /* 0x000fe20000000000 */
[----:B------:R-:W-:Y:S01]  /*0380*/  IADD3 R22, P6, PT, R13, R25, RZ ;  /* 0x000000190d167210 */ /* 0x000fe20007fde0ff */
[----:B------:R-:W-:Y:S01]  /*0390*/  IMAD.MOV.U32 R23, RZ, RZ, RZ ;  /* 0x000000ffff177224 */ /* 0x000fe200078e00ff */
[-C--:B------:R-:W-:Y:S02]  /*03a0*/  ISETP.GE.OR P5, PT, R25, R12.reuse, P0 ;  /* 0x0000000c1900720c */ /* 0x080fe400007a6670 */
[----:B------:R-:W-:Y:S02]  /*03b0*/  ISETP.GE.OR P4, PT, R17, R12, P0 ;  /* 0x0000000c1100720c */ /* 0x000fe40000786670 */
[----:B------:R-:W-:-:S02]  /*03c0*/  LEA.HI.X.SX32 R17, R25, R18, 0x1, P6 ;  /* 0x0000001219117211 */ /* 0x000fc400030f0eff */
[----:B------:R-:W-:Y:S01]  /*03d0*/  LEA R16, P6, R22, UR8, 0x2 ;  /* 0x0000000816107c11 */ /* 0x000fe2000f8c10ff */
[----:B------:R-:W-:-:S03]  /*03e0*/  IMAD.MOV.U32 R24, RZ, RZ, RZ ;  /* 0x000000ffff187224 */ /* 0x000fc600078e00ff */
[----:B------:R-:W-:-:S03]  /*03f0*/  LEA.HI.X R17, R22, UR9, R17, 0x2, P6 ;  /* 0x0000000916117c11 */ /* 0x000fc6000b0f1411 */
[----:B------:R-:W0:Y:S02]  /*0400*/  @!P5 LDC.64 R14, c[0x0][0x380] ;  /* 0x0000e000ff0edb82 */ /* 0x000e240000000a00 */
[----:B------:R-:W2:Y:S01]  /*0410*/  @!P4 LDG.E R24, desc[UR6][R16.64+0x4] ;  /* 0x000004061018c981 */ /* 0x000ea2000c1e1900 */
[----:B0-----:R-:W-:-:S05]  /*0420*/  @!P5 IMAD.WIDE R14, R19, 0x4, R14 ;  /* 0x00000004130ed825 */ /* 0x001fca00078e020e */
[----:B------:R0:W3:Y:S01]  /*0430*/  @!P5 LDG.E R23, desc[UR6][R14.64] ;  /* 0x000000060e17d981 */ /* 0x0000e2000c1e1900 */
[C---:B------:R-:W-:Y:S01]  /*0440*/  IADD3 R25, PT, PT, R21.reuse, -0x5, RZ ;  /* 0xfffffffb15197810 */ /* 0x040fe20007ffe0ff */
[----:B------:R-:W-:-:S03]  /*0450*/  VIADD R27, R21, 0xfffffffc ;  /* 0xfffffffc151b7836 */ /* 0x000fc60000000000 */
[-C--:B------:R-:W-:Y:S01]  /*0460*/  ISETP.GE.OR P4, PT, R25, R12.reuse, P0 ;  /* 0x0000000c1900720c */ /* 0x080fe20000786670 */
[----:B------:R-:W-:Y:S01]  /*0470*/  VIADD R25, R21, 0xfffffffd ;  /* 0xfffffffd15197836 */ /* 0x000fe20000000000 */
[----:B------:R-:W-:Y:S01]  /*0480*/  ISETP.GE.OR P6, PT, R27, R12, P0 ;  /* 0x0000000c1b00720c */ /* 0x000fe200007c6670 */
[----:B------:R-:W-:-:S03]  /*0490*/  IMAD.MOV.U32 R22, RZ, RZ, RZ ;  /* 0x000000ffff167224 */ /* 0x000fc600078e00ff */
[----:B------:R-:W-:Y:S01]  /*04a0*/  ISETP.GE.OR P5, PT, R25, R12, P0 ;  /* 0x0000000c1900720c */ /* 0x000fe200007a6670 */
[----:B------:R-:W-:Y:S01]  /*04b0*/  VIADD R25, R21, 0xfffffffe ;  /* 0xfffffffe15197836 */ /* 0x000fe20000000000 */
[----:B0-----:R-:W-:-:S05]  /*04c0*/  CS2R R14, SRZ ;  /* 0x00000000000e7805 */ /* 0x001fca000001ff00 */
[----:B------:R-:W4:Y:S01]  /*04d0*/  @!P4 LDG.E R22, desc[UR6][R16.64+0x8] ;  /* 0x000008061016c981 */ /* 0x000f22000c1e1900 */
[-C--:B------:R-:W-:Y:S01]  /*04e0*/  ISETP.GE.OR P4, PT, R25, R12.reuse, P0 ;  /* 0x0000000c1900720c */ /* 0x080fe20000786670 */
[----:B------:R-:W-:Y:S02]  /*04f0*/  VIADD R25, R21, 0xffffffff ;  /* 0xffffffff15197836 */ /* 0x000fe40000000000 */
[----:B------:R-:W5:Y:S03]  /*0500*/  @!P6 LDG.E R14, desc[UR6][R16.64+0xc] ;  /* 0x00000c06100ee981 */ /* 0x000f66000c1e1900 */
[-C--:B------:R-:W-:Y:S01]  /*0510*/  ISETP.GE.OR P6, PT, R25, R12.reuse, P0 ;  /* 0x0000000c1900720c */ /* 0x080fe200007c6670 */
[----:B------:R-:W-:Y:S01]  /*0520*/  HFMA2 R25, -RZ, RZ, 0, 0 ;  /* 0x00000000ff197431 */ /* 0x000fe200000001ff */
[----:B------:R-:W5:Y:S01]  /*0530*/  @!P5 LDG.E R15, desc[UR6][R16.64+0x10] ;  /* 0x00001006100fd981 */ /* 0x000f62000c1e1900 */
[----:B------:R-:W-:Y:S01]  /*0540*/  ISETP.GE.OR P5, PT, R21, R12, P0 ;  /* 0x0000000c1500720c */ /* 0x000fe200007a6670 */
[----:B------:R-:W-:-:S03]  /*0550*/  IMAD.MOV.U32 R26, RZ, RZ, RZ ;  /* 0x000000ffff1a7224 */ /* 0x000fc600078e00ff */
[----:B------:R-:W5:Y:S06]  /*0560*/  @!P4 LDG.E R25, desc[UR6][R16.64+0x14] ;  /* 0x000014061019c981 */ /* 0x000f6c000c1e1900 */
[----:B------:R-:W5:Y:S01]  /*0570*/  @!P6 LDG.E R26, desc[UR6][R16.64+0x18] ;  /* 0x00001806101ae981 */ /* 0x000f62000c1e1900 */
[----:B------:R-:W-:-:S05]  /*0580*/  VIADD R27, R21, 0x1 ;  /* 0x00000001151b7836 */ /* 0x000fca0000000000 */
[----:B------:R-:W-:Y:S01]  /*0590*/  ISETP.GE.OR P4, PT, R27, R12, P0 ;  /* 0x0000000c1b00720c */ /* 0x000fe20000786670 */
[----:B---3--:R-:W-:-:S04]  /*05a0*/  FADD R23, R23, R2 ;  /* 0x0000000217177221 */ /* 0x008fc80000000000 */
[----:B--2---:R-:W-:Y:S01]  /*05b0*/  FADD R29, R23, R24 ;  /* 0x00000018171d7221 */ /* 0x004fe20000000000 */
[----:B------:R-:W-:-:S06]  /*05c0*/  IMAD.MOV.U32 R23, RZ, RZ, RZ ;  /* 0x000000ffff177224 */ /* 0x000fcc00078e00ff */
[----:B------:R-:W2:Y:S01]  /*05d0*/  @!P5 LDG.E R23, desc[UR6][R16.64+0x1c] ;  /* 0x00001c061017d981 */ /* 0x000ea2000c1e1900 */
[----:B------:R-:W-:-:S06]  /*05e0*/  IMAD.MOV.U32 R2, RZ, RZ, RZ ;  /* 0x000000ffff027224 */ /* 0x000fcc00078e00ff */
[----:B------:R-:W3:Y:S01]  /*05f0*/  @!P4 LDG.E R2, desc[UR6][R16.64+0x20] ;  /* 0x000020061002c981 */ /* 0x000ee2000c1e1900 */
[----:B----4-:R-:W-:Y:S01]  /*0600*/  FADD R29, R29, R22 ;  /* 0x000000161d1d7221 */ /* 0x010fe20000000000 */
[----:B------:R-:W-:-:S03]  /*0610*/  VIADD R27, R21, 0x2 ;  /* 0x00000002151b7836 */ /* 0x000fc60000000000 */
[----:B-----5:R-:W-:Y:S02]  /*0620*/  FADD R14, R29, R14 ;  /* 0x0000000e1d0e7221 */ /* 0x020fe40000000000 */
[----:B------:R-:W-:Y:S02]  /*0630*/  ISETP.GE.OR P5, PT, R27, R12, P0 ;  /* 0x0000000c1b00720c */ /* 0x000fe400007a6670 */
[----:B------:R-:W-:Y:S01]  /*0640*/  FADD R14, R14, R15 ;  /* 0x0000000f0e0e7221 */ /* 0x000fe20000000000 */
[C---:B------:R-:W-:Y:S01]  /*0650*/  IADD3 R15, PT, PT, R21.reuse, 0x3, RZ ;  /* 0x00000003150f7810 */ /* 0x040fe20007ffe0ff */
[----:B------:R-:W-:-:S03]  /*0660*/  VIADD R27, R21, 0x4 ;  /* 0x00000004151b7836 */ /* 0x000fc60000000000 */
[-C--:B------:R-:W-:Y:S01]  /*0670*/  ISETP.GE.OR P6, PT, R15, R12.reuse, P0 ;  /* 0x0000000c0f00720c */ /* 0x080fe200007c6670 */
[----:B------:R-:W-:Y:S02]  /*0680*/  VIADD R15, R21, 0x5 ;  /* 0x00000005150f7836 */ /* 0x000fe40000000000 */
[----:B------:R-:W-:Y:S01]  /*0690*/  FADD R25, R14, R25 ;  /* 0x000000190e197221 */ /* 0x000fe20000000000 */
[----:B------:R-:W-:Y:S01]  /*06a0*/  IMAD.MOV.U32 R14, RZ, RZ, RZ ;  /* 0x000000ffff0e7224 */ /* 0x000fe200078e00ff */
[----:B------:R-:W-:Y:S02]  /*06b0*/  ISETP.GE.OR P4, PT, R27, R12, P0 ;  /* 0x0000000c1b00720c */ /* 0x000fe40000786670 */
[----:B------:R-:W-:-:S03]  /*06c0*/  FADD R26, R25, R26 ;  /* 0x0000001a191a7221 */ /* 0x000fc60000000000 */
[----:B------:R-:W4:Y:S01]  /*06d0*/  @!P5 LDG.E R14, desc[UR6][R16.64+0x24] ;  /* 0x00002406100ed981 */ /* 0x000f22000c1e1900 */
[-C--:B------:R-:W-:Y:S01]  /*06e0*/  ISETP.GE.OR P5, PT, R15, R12.reuse, P0 ;  /* 0x0000000c0f00720c */ /* 0x080fe200007a6670 */
[----:B------:R-:W-:Y:S02]  /*06f0*/  IMAD.MOV.U32 R15, RZ, RZ, RZ ;  /* 0x000000ffff0f7224 */ /* 0x000fe400078e00ff */
[----:B------:R-:W-:Y:S02]  /*0700*/  IMAD.MOV.U32 R22, RZ, RZ, RZ ;  /* 0x000000ffff167224 */ /* 0x000fe400078e00ff */
[----:B------:R-:W-:Y:S02]  /*0710*/  VIADD R25, R21, 0x7 ;  /* 0x0000000715197836 */ /* 0x000fe40000000000 */
[----:B------:R-:W5:Y:S04]  /*0720*/  @!P6 LDG.E R15, desc[UR6][R16.64+0x28] ;  /* 0x00002806100fe981 */ /* 0x000f68000c1e1900 */
[----:B------:R-:W5:Y:S01]  /*0730*/  @!P4 LDG.E R22, desc[UR6][R16.64+0x2c] ;  /* 0x00002c061016c981 */ /* 0x000f62000c1e1900 */
[----:B------:R-:W-:Y:S01]  /*0740*/  ISETP.GE.OR P4, PT, R25, R12, P0 ;  /* 0x0000000c1900720c */ /* 0x000fe20000786670 */
[----:B------:R-:W-:-:S02]  /*0750*/  VIADD R25, R21, 0x8 ;  /* 0x0000000815197836 */ /* 0x000fc40000000000 */
[----:B--2---:R-:W-:Y:S01]  /*0760*/  FADD R27, R26, R23 ;  /* 0x000000171a1b7221 */ /* 0x004fe20000000000 */
[----:B------:R-:W-:-:S04]  /*0770*/  IADD3 R23, PT, PT, R21, 0x6, RZ ;  /* 0x0000000615177810 */ /* 0x000fc80007ffe0ff */
[----:B------:R-:W-:Y:S01]  /*0780*/  ISETP.GE.OR P6, PT, R23, R12, P0 ;  /* 0x0000000c1700720c */ /* 0x000fe200007c6670 */
[----:B------:R-:W-:-:S06]  /*0790*/  IMAD.MOV.U32 R23, RZ, RZ, RZ ;  /* 0x000000ffff177224 */ /* 0x000fcc00078e00ff */
[----:B------:R-:W2:Y:S01]  /*07a0*/  @!P5 LDG.E R23, desc[UR6][R16.64+0x30] ;  /* 0x000030061017d981 */ /* 0x000ea2000c1e1900 */
[----:B------:R-:W-:Y:S02]  /*07b0*/  ISETP.GE.OR P5, PT, R25, R12, P0 ;  /* 0x0000000c1900720c */ /* 0x000fe400007a6670 */
[----:B------:R-:W-:Y:S01]  /*07c0*/  CS2R R24, SRZ ;  /* 0x0000000000187805 */ /* 0x000fe2000001ff00 */
[----:B---3--:R-:W-:Y:S01]  /*07d0*/  FADD R27, R27, R2 ;  /* 0x000000021b1b7221 */ /* 0x008fe20000000000 */
[----:B------:R-:W-:-:S04]  /*07e0*/  IMAD.MOV.U32 R2, RZ, RZ, RZ ;  /* 0x000000ffff027224 */ /* 0x000fc800078e00ff */
[----:B------:R-:W3:Y:S04]  /*07f0*/  @!P6 LDG.E R24, desc[UR6][R16.64+0x34] ;  /* 0x000034061018e981 */ /* 0x000ee8000c1e1900 */
[----:B------:R-:W3:Y:S04]  /*0800*/  @!P4 LDG.E R25, desc[UR6][R16.64+0x38] ;  /* 0x000038061019c981 */ /* 0x000ee8000c1e1900 */
[----:B------:R-:W3:Y:S01]  /*0810*/  @!P5 LDG.E R2, desc[UR6][R16.64+0x3c] ;  /* 0x00003c061002d981 */ /* 0x000ee2000c1e1900 */
[----:B----4-:R-:W-:Y:S01]  /*0820*/  FADD R14, R27, R14 ;  /* 0x0000000e1b0e7221 */ /* 0x010fe20000000000 */
[----:B------:R-:W-:-:S03]  /*0830*/  VIADD R20, R20, 0x10 ;  /* 0x0000001014147836 */ /* 0x000fc60000000000 */
[----:B-----5:R-:W-:Y:S02]  /*0840*/  FADD R15, R14, R15 ;  /* 0x0000000f0e0f7221 */ /* 0x020fe40000000000 */
[----:B------:R-:W-:Y:S02]  /*0850*/  ISETP.NE.AND P4, PT, R20, RZ, PT ;  /* 0x000000ff1400720c */ /* 0x000fe40003f85270 */
[----:B------:R-:W-:Y:S01]  /*0860*/  FADD R22, R15, R22 ;  /* 0x000000160f167221 */ /* 0x000fe20000000000 */
[----:B------:R-:W-:Y:S01]  /*0870*/  IADD3 R21, PT, PT, R21, 0x10, RZ ;  /* 0x0000001015157810 */ /* 0x000fe20007ffe0ff */
[----:B------:R-:W-:Y:S02]  /*0880*/  VIADD R19, R19, 0x10 ;  /* 0x0000001013137836 */ /* 0x000fe40000000000 */
[----:B--2---:R-:W-:-:S04]  /*0890*/  FADD R23, R22, R23 ;  /* 0x0000001716177221 */ /* 0x004fc80000000000 */
[----:B---3--:R-:W-:-:S04]  /*08a0*/  FADD R24, R23, R24 ;  /* 0x0000001817187221 */ /* 0x008fc80000000000 */
[----:B------:R-:W-:-:S04]  /*08b0*/  FADD R25, R24, R25 ;  /* 0x0000001918197221 */ /* 0x000fc80000000000 */
[----:B------:R-:W-:Y:S01]  /*08c0*/  FADD R2, R25, R2 ;  /* 0x0000000219027221 */ /* 0x000fe20000000000 */
[----:B------:R-:W-:Y:S06]  /*08d0*/  @P4 BRA `(.L_x_67) ;  /* 0xfffffff8009c4947 */ /* 0x000fec000383ffff */
[----:B------:R-:W-:Y:S05]  /*08e0*/  BSYNC.RECONVERGENT B2 ;  /* 0x0000000000027941 */ /* 0x000fea0003800200 */
.L_x_66:
[----:B------:R-:W-:-:S07]  /*08f0*/  VIADD R18, R21, 0xfffffff9 ;  /* 0xfffffff915127836 */ /* 0x000fce0000000000 */
.L_x_65:
[----:B------:R-:W-:Y:S05]  /*0900*/  BSYNC.RECONVERGENT B1 ;  /* 0x0000000000017941 */ /* 0x000fea0003800200 */
.L_x_64:
[----:B------:R-:W-:Y:S01]  /*0910*/  ISETP.NE.AND P0, PT, R6, RZ, PT ;  /* 0x000000ff0600720c */ /* 0x000fe20003f05270 */
[----:B------:R-:W-:-:S12]  /*0920*/  BSSY.RECONVERGENT B1, `(.L_x_68) ;  /* 0x0000080000017945 */ /* 0x000fd80003800200 */
[----:B------:R-:W-:Y:S05]  /*0930*/  @!P0 BRA `(.L_x_69) ;  /* 0x0000000400f88947 */ /* 0x000fea0003800000 */
[----:B------:R-:W-:Y:S01]  /*0940*/  BSSY.RECONVERGENT B2, `(.L_x_70) ;  /* 0x0000033000027945 */ /* 0x000fe20003800200 */
[----:B------:R-:W-:-:S03]  /*0950*/  ISETP.NE.AND P4, PT, R7, RZ, PT ;  /* 0x000000ff0700720c */ /* 0x000fc60003f85270 */
[----:B------:R-:W-:Y:S10]  /*0960*/  @!P2 BRA `(.L_x_71) ;  /* 0x0000000000c0a947 */ /* 0x000ff40003800000 */
[----:B------:R-:W0:Y:S01]  /*0970*/  LDCU UR4, c[0x0][0x394] ;  /* 0x00007280ff0477ac */ /* 0x000e220008000800 */
[----:B------:R-:W-:Y:S01]  /*0980*/  IMAD.MOV.U32 R19, RZ, RZ, RZ ;  /* 0x000000ffff137224 */ /* 0x000fe200078e00ff */
[----:B------:R-:W-:Y:S02]  /*0990*/  SHF.R.S32.HI R21, RZ, 0x1f, R13 ;  /* 0x0000001fff157819 */ /* 0x000fe4000001140d */
[----:B------:R-:W-:Y:S02]  /*09a0*/  IADD3 R20, P5, PT, R13, R18, RZ ;  /* 0x000000120d147210 */ /* 0x000fe40007fbe0ff */
[----:B0-----:R-:W-:Y:S01]  /*09b0*/  ISETP.GE.AND P0, PT, R5, UR4, PT ;  /* 0x0000000405007c0c */ /* 0x001fe2000bf06270 */
[----:B------:R-:W0:Y:S03]  /*09c0*/  LDCU.64 UR4, c[0x0][0x380] ;  /* 0x00007000ff0477ac */ /* 0x000e260008000a00 */
[----:B------:R-:W-:-:S13]  /*09d0*/  ISETP.GE.OR P6, PT, R18, R12, P0 ;  /* 0x0000000c1200720c */ /* 0x000fda00007c6670 */
[----:B------:R-:W1:Y:S01]  /*09e0*/  @!P6 LDC.64 R14, c[0x0][0x380] ;  /* 0x0000e000ff0eeb82 */ /* 0x000e620000000a00 */
[----:B------:R-:W-:Y:S02]  /*09f0*/  @!P6 IMAD.IADD R17, R13, 0x1, R18 ;  /* 0x000000010d11e824 */ /* 0x000fe400078e0212 */
[----:B------:R-:W-:Y:S02]  /*0a00*/  VIADD R23, R18, 0x3 ;  /* 0x0000000312177836 */ /* 0x000fe40000000000 */
[----:B-1----:R-:W-:-:S04]  /*0a10*/  @!P6 IMAD.WIDE R16, R17, 0x4, R14 ;  /* 0x000000041110e825 */ /* 0x002fc800078e020e */
[C---:B------:R-:W-:Y:S01]  /*0a20*/  VIADD R15, R18.reuse, 0x1 ;  /* 0x00000001120f7836 */ /* 0x040fe20000000000 */
[----:B------:R1:W2:Y:S04]  /*0a30*/  @!P6 LDG.E R19, desc[UR6][R16.64] ;  /* 0x000000061013e981 */ /* 0x0002a8000c1e1900 */
[----:B------:R-:W-:Y:S02]  /*0a40*/  ISETP.GE.OR P6, PT, R15, R12, P0 ;  /* 0x0000000c0f00720c */ /* 0x000fe400007c6670 */
[----:B------:R-:W-:Y:S02]  /*0a50*/  LEA.HI.X.SX32 R15, R18, R21, 0x1, P5 ;  /* 0x00000015120f7211 */ /* 0x000fe400028f0eff */
[----:B0-----:R-:W-:Y:S02]  /*0a60*/  LEA R14, P5, R20, UR4, 0x2 ;  /* 0x00000004140e7c11 */ /* 0x001fe4000f8a10ff */
[----:B------:R-:W-:-:S02]  /*0a70*/  IADD3 R21, PT, PT, R18, 0x2, RZ ;  /* 0x0000000212157810 */ /* 0x000fc40007ffe0ff */
[----:B------:R-:W-:Y:S02]  /*0a80*/  LEA.HI.X R15, R20, UR5, R15, 0x2, P5 ;  /* 0x00000005140f7c11 */ /* 0x000fe4000a8f140f */
[----:B------:R-:W-:Y:S02]  /*0a90*/  ISETP.GE.OR P5, PT, R21, R12, P0 ;  /* 0x0000000c1500720c */ /* 0x000fe400007a6670 */
[----:B------:R-:W-:Y:S01]  /*0aa0*/  CS2R R20, SRZ ;  /* 0x0000000000147805 */ /* 0x000fe2000001ff00 */
[----:B-1----:R-:W-:-:S05]  /*0ab0*/  VIADD R17, R18, 0x4 ;  /* 0x0000000412117836 */ /* 0x002fca0000000000 */
[----:B------:R-:W3:Y:S01]  /*0ac0*/  @!P6 LDG.E R21, desc[UR6][R14.64+0x4] ;  /* 0x000004060e15e981 */ /* 0x000ee2000c1e1900 */
[----:B------:R-:W-:Y:S01]  /*0ad0*/  ISETP.GE.OR P6, PT, R23, R12, P0 ;  /* 0x0000000c1700720c */ /* 0x000fe200007c6670 */
[----:B------:R-:W-:-:S03]  /*0ae0*/  VIADD R23, R18, 0x5 ;  /* 0x0000000512177836 */ /* 0x000fc60000000000 */
[----:B------:R-:W4:Y:S01]  /*0af0*/  @!P5 LDG.E R20, desc[UR6][R14.64+0x8] ;  /* 0x000008060e14d981 */ /* 0x000f22000c1e1900 */
[----:B------:R-:W-:Y:S02]  /*0b00*/  ISETP.GE.OR P5, PT, R17, R12, P0 ;  /* 0x0000000c1100720c */ /* 0x000fe400007a6670 */
[----:B------:R-:W-:-:S06]  /*0b10*/  CS2R R16, SRZ ;  /* 0x0000000000107805 */ /* 0x000fcc000001ff00 */
[----:B------:R-:W5:Y:S01]  /*0b20*/  @!P6 LDG.E R17, desc[UR6][R14.64+0xc] ;  /* 0x00000c060e11e981 */ /* 0x000f62000c1e1900 */
[-C--:B------:R-:W-:Y:S01]  /*0b30*/  ISETP.GE.OR P6, PT, R23, R12.reuse, P0 ;  /* 0x0000000c1700720c */ /* 0x080fe200007c6670 */
[C---:B------:R-:W-:Y:S02]  /*0b40*/  VIADD R23, R18.reuse, 0x6 ;  /* 0x0000000612177836 */ /* 0x040fe40000000000 */
[----:B------:R-:W-:Y:S01]  /*0b50*/  VIADD R25, R18, 0x7 ;  /* 0x0000000712197836 */ /* 0x000fe20000000000 */
[----:B------:R-:W5:Y:S02]  /*0b60*/  @!P5 LDG.E R16, desc[UR6][R14.64+0x10] ;  /* 0x000010060e10d981 */ /* 0x000f64000c1e1900 */
[----:B------:R-:W-:Y:S02]  /*0b70*/  ISETP.GE.OR P5, PT, R23, R12, P0 ;  /* 0x0000000c1700720c */ /* 0x000fe400007a6670 */
[----:B------:R-:W-:Y:S02]  /*0b80*/  CS2R R22, SRZ ;  /* 0x0000000000167805 */ /* 0x000fe4000001ff00 */
[----:B------:R-:W-:-:S02]  /*0b90*/  MOV R24, RZ ;  /* 0x000000ff00187202 */ /* 0x000fc40000000f00 */
[----:B------:R-:W-:-:S04]  /*0ba0*/  ISETP.GE.OR P0, PT, R25, R12, P0 ;  /* 0x0000000c1900720c */ /* 0x000fc80000706670 */
[----:B------:R-:W5:Y:S04]  /*0bb0*/  @!P6 LDG.E R24, desc[UR6][R14.64+0x14] ;  /* 0x000014060e18e981 */ /* 0x000f68000c1e1900 */
[----:B------:R-:W5:Y:S05]  /*0bc0*/  @!P5 LDG.E R23, desc[UR6][R14.64+0x18] ;  /* 0x000018060e17d981 */ /* 0x000f6a000c1e1900 */
[----:B------:R-:W5:Y:S01]  /*0bd0*/  @!P0 LDG.E R22, desc[UR6][R14.64+0x1c] ;  /* 0x00001c060e168981 */ /* 0x000f62000c1e1900 */
[----:B------:R-:W-:-:S02]  /*0be0*/  VIADD R18, R18, 0x8 ;  /* 0x0000000812127836 */ /* 0x000fc40000000000 */
[----:B--2---:R-:W-:-:S04]  /*0bf0*/  FADD R2, R2, R19 ;  /* 0x0000001302027221 */ /* 0x004fc80000000000 */
[----:B---3--:R-:W-:-:S04]  /*0c00*/  FADD R21, R2, R21 ;  /* 0x0000001502157221 */ /* 0x008fc80000000000 */
[----:B----4-:R-:W-:-:S04]  /*0c10*/  FADD R20, R21, R20 ;  /* 0x0000001415147221 */ /* 0x010fc80000000000 */
[----:B-----5:R-:W-:-:S04]  /*0c20*/  FADD R17, R20, R17 ;  /* 0x0000001114117221 */ /* 0x020fc80000000000 */
[----:B------:R-:W-:-:S04]  /*0c30*/  FADD R17, R17, R16 ;  /* 0x0000001011117221 */ /* 0x000fc80000000000 */
[----:B------:R-:W-:-:S04]  /*0c40*/  FADD R24, R17, R24 ;  /* 0x0000001811187221 */ /* 0x000fc80000000000 */
[----:B------:R-:W-:-:S04]  /*0c50*/  FADD R23, R24, R23 ;  /* 0x0000001718177221 */ /* 0x000fc80000000000 */
[----:B------:R-:W-:-:S07]  /*0c60*/  FADD R2, R23, R22 ;  /* 0x0000001617027221 */ /* 0x000fce0000000000 */
.L_x_71:
[----:B------:R-:W-:Y:S05]  /*0c70*/  BSYNC.RECONVERGENT B2 ;  /* 0x0000000000027941 */ /* 0x000fea0003800200 */
.L_x_70:
        /* <DEDUP_REMOVED lines=12> */
[----:B------:R-:W-:Y:S01]  /*0d40*/  @!P5 IMAD.IADD R17, R13, 0x1, R18 ;  /* 0x000000010d11d824 */ /* 0x000fe200078e0212 */
[C---:B------:R-:W-:Y:S01]  /*0d50*/  LEA.HI.X.SX32 R21, R18.reuse, R21, 0x1, P6 ;  /* 0x0000001512157211 */ /* 0x040fe200030f0eff */
[----:B------:R-:W-:Y:S02]  /*0d60*/  VIADD R23, R18, 0x2 ;  /* 0x0000000212177836 */ /* 0x000fe40000000000 */
[----:B-1----:R-:W-:-:S04]  /*0d70*/  @!P5 IMAD.WIDE R14, R17, 0x4, R14 ;  /* 0x00000004110ed825 */ /* 0x002fc800078e020e */
[----:B------:R-:W-:Y:S01]  /*0d80*/  VIADD R17, R18, 0x1 ;  /* 0x0000000112117836 */ /* 0x000fe20000000000 */
[----:B------:R1:W2:Y:S01]  /*0d90*/  @!P5 LDG.E R19, desc[UR6][R14.64] ;  /* 0x000000060e13d981 */ /* 0x0002a2000c1e1900 */
[----:B0-----:R-:W-:-:S03]  /*0da0*/  LEA R16, P5, R20, UR4, 0x2 ;  /* 0x0000000414107c11 */ /* 0x001fc6000f8a10ff */
[-C--:B------:R-:W-:Y:S02]  /*0db0*/  ISETP.GE.OR P6, PT, R17, R12.reuse, P0 ;  /* 0x0000000c1100720c */ /* 0x080fe400007c6670 */
[----:B------:R-:W-:Y:S02]  /*0dc0*/  LEA.HI.X R17, R20, UR5, R21, 0x2, P5 ;  /* 0x0000000514117c11 */ /* 0x000fe4000a8f1415 */
[----:B------:R-:W-:Y:S02]  /*0dd0*/  IADD3 R21, PT, PT, R18, 0x3, RZ ;  /* 0x0000000312157810 */ /* 0x000fe40007ffe0ff */
[-C--:B------:R-:W-:Y:S02]  /*0de0*/  ISETP.GE.OR P5, PT, R23, R12.reuse, P0 ;  /* 0x0000000c1700720c */ /* 0x080fe400007a6670 */
[----:B------:R-:W-:Y:S02]  /*0df0*/  ISETP.GE.OR P0, PT, R21, R12, P0 ;  /* 0x0000000c1500720c */ /* 0x000fe40000706670 */
[----:B------:R-:W-:Y:S01]  /*0e00*/  CS2R R20, SRZ ;  /* 0x0000000000147805 */ /* 0x000fe2000001ff00 */
[----:B-1----:R-:W-:-:S05]  /*0e10*/  IMAD.MOV.U32 R14, RZ, RZ, RZ ;  /* 0x000000ffff0e7224 */ /* 0x002fca00078e00ff */
[----:B------:R-:W3:Y:S04]  /*0e20*/  @!P6 LDG.E R20, desc[UR6][R16.64+0x4] ;  /* 0x000004061014e981 */ /* 0x000ee8000c1e1900 */
[----:B------:R-:W4:Y:S04]  /*0e30*/  @!P5 LDG.E R21, desc[UR6][R16.64+0x8] ;  /* 0x000008061015d981 */ /* 0x000f28000c1e1900 */
[----:B------:R-:W5:Y:S01]  /*0e40*/  @!P0 LDG.E R14, desc[UR6][R16.64+0xc] ;  /* 0x00000c06100e8981 */ /* 0x000f62000c1e1900 */
[----:B------:R-:W-:Y:S02]  /*0e50*/  VIADD R18, R18, 0x4 ;  /* 0x0000000412127836 */ /* 0x000fe40000000000 */
[----:B--2---:R-:W-:-:S04]  /*0e60*/  FADD R19, R2, R19 ;  /* 0x0000001302137221 */ /* 0x004fc80000000000 */
[----:B---3--:R-:W-:-:S04]  /*0e70*/  FADD R20, R19, R20 ;  /* 0x0000001413147221 */ /* 0x008fc80000000000 */
[----:B----4-:R-:W-:-:S04]  /*0e80*/  FADD R21, R20, R21 ;  /* 0x0000001514157221 */ /* 0x010fc80000000000 */
[----:B-----5:R-:W-:-:S07]  /*0e90*/  FADD R2, R21, R14 ;  /* 0x0000000e15027221 */ /* 0x020fce0000000000 */
.L_x_73:
[----:B------:R-:W-:Y:S05]  /*0ea0*/  BSYNC.RECONVERGENT B2 ;  /* 0x0000000000027941 */ /* 0x000fea0003800200 */
.L_x_72:
[----:B------:R-:W-:Y:S05]  /*0eb0*/  @!P4 BRA `(.L_x_69) ;  /* 0x000000000098c947 */ /* 0x000fea0003800000 */
[----:B------:R-:W0:Y:S01]  /*0ec0*/  LDCU UR4, c[0x0][0x394] ;  /* 0x00007280ff0477ac */ /* 0x000e220008000800 */
[----:B------:R-:W-:Y:S01]  /*0ed0*/  BSSY.RECONVERGENT B2, `(.L_x_74) ;  /* 0x000000a000027945 */ /* 0x000fe20003800200 */
[----:B------:R-:W-:Y:S01]  /*0ee0*/  ISETP.NE.AND P5, PT, R10, 0x1, PT ;  /* 0x000000010a00780c */ /* 0x000fe20003fa5270 */
[----:B------:R-:W-:Y:S01]  /*0ef0*/  IMAD.MOV.U32 R15, RZ, RZ, RZ ;  /* 0x000000ffff0f7224 */ /* 0x000fe200078e00ff */
[----:B0-----:R-:W-:-:S04]  /*0f00*/  ISETP.GE.AND P0, PT, R5, UR4, PT ;  /* 0x0000000405007c0c */ /* 0x001fc8000bf06270 */
[----:B------:R-:W-:-:S13]  /*0f10*/  ISETP.GE.OR P4, PT, R18, R12, P0 ;  /* 0x0000000c1200720c */ /* 0x000fda0000786670 */
[----:B------:R-:W-:Y:S05]  /*0f20*/  @P4 BRA `(.L_x_75) ;  /* 0x0000000000104947 */ /* 0x000fea0003800000 */
[----:B------:R-:W0:Y:S01]  /*0f30*/  LDC.64 R14, c[0x0][0x380] ;  /* 0x0000e000ff0e7b82 */ /* 0x000e220000000a00 */
[----:B------:R-:W-:-:S04]  /*0f40*/  IMAD.IADD R17, R13, 0x1, R18 ;  /* 0x000000010d117824 */ /* 0x000fc800078e0212 */
[----:B0-----:R-:W-:-:S06]  /*0f50*/  IMAD.WIDE R14, R17, 0x4, R14 ;  /* 0x00000004110e7825 */ /* 0x001fcc00078e020e */
[----:B------:R0:W5:Y:S02]  /*0f60*/  LDG.E R15, desc[UR6][R14.64] ;  /* 0x000000060e0f7981 */ /* 0x000164000c1e1900 */
.L_x_75:
[----:B------:R-:W-:Y:S05]  /*0f70*/  BSYNC.RECONVERGENT B2 ;  /* 0x0000000000027941 */ /* 0x000fea0003800200 */
.L_x_74:
[----:B-----5:R-:W-:Y:S01]  /*0f80*/  FADD R2, R2, R15 ;  /* 0x0000000f02027221 */ /* 0x020fe20000000000 */
[----:B------:R-:W-:Y:S06]  /*0f90*/  @!P5 BRA `(.L_x_69) ;  /* 0x000000000060d947 */ /* 0x000fec0003800000 */
[----:B------:R-:W0:Y:S01]  /*0fa0*/  LDCU.64 UR4, c[0x0][0x380] ;  /* 0x00007000ff0477ac */ /* 0x000e220008000a00 */
[----:B------:R-:W-:Y:S01]  /*0fb0*/  SHF.R.S32.HI R17, RZ, 0x1f, R13 ;  /* 0x0000001fff117819 */ /* 0x000fe2000001140d */
[----:B------:R-:W-:Y:S01]  /*0fc0*/  BSSY.RECONVERGENT B2, `(.L_x_76) ;  /* 0x000000b000027945 */ /* 0x000fe20003800200 */
[----:B------:R-:W-:Y:S01]  /*0fd0*/  IADD3 R15, P4, PT, R13, R18, RZ ;  /* 0x000000120d0f7210 */ /* 0x000fe20007f9e0ff */
[----:B------:R-:W-:Y:S01]  /*0fe0*/  VIADD R13, R18, 0x1 ;  /* 0x00000001120d7836 */ /* 0x000fe20000000000 */
[----:B------:R-:W-:Y:S02]  /*0ff0*/  ISETP.NE.AND P5, PT, R10, 0x2, PT ;  /* 0x000000020a00780c */ /* 0x000fe40003fa5270 */
[----:B------:R-:W-:Y:S02]  /*1000*/  LEA.HI.X.SX32 R16, R18, R17, 0x1, P4 ;  /* 0x0000001112107211 */ /* 0x000fe400020f0eff */
[----:B------:R-:W-:Y:S01]  /*1010*/  ISETP.GE.OR P4, PT, R13, R12, P0 ;  /* 0x0000000c0d00720c */ /* 0x000fe20000786670 */
[----:B------:R-:W-:Y:S01]  /*1020*/  HFMA2 R13, -RZ, RZ, 0, 0 ;  /* 0x00000000ff0d7431 */ /* 0x000fe200000001ff */
[----:B0-----:R-:W-:-:S04]  /*1030*/  LEA R14, P6, R15, UR4, 0x2 ;  /* 0x000000040f0e7c11 */ /* 0x001fc8000f8c10ff */
[----:B------:R-:W-:-:S07]  /*1040*/  LEA.HI.X R15, R15, UR5, R16, 0x2, P6 ;  /* 0x000000050f0f7c11 */ /* 0x000fce000b0f1410 */
[----:B------:R-:W-:Y:S05]  /*1050*/  @P4 BRA `(.L_x_77) ;  /* 0x0000000000044947 */ /* 0x000fea0003800000 */
[----:B------:R0:W5:Y:S02]  /*1060*/  LDG.E R13, desc[UR6][R14.64+0x4] ;  /* 0x000004060e0d7981 */ /* 0x000164000c1e1900 */
.L_x_77:
[----:B------:R-:W-:Y:S05]  /*1070*/  BSYNC.RECONVERGENT B2 ;  /* 0x0000000000027941 */ /* 0x000fea0003800200 */
.L_x_76:
[----:B-----5:R-:W-:Y:S01]  /*1080*/  FADD R2, R2, R13 ;  /* 0x0000000d02027221 */ /* 0x020fe20000000000 */
[----:B------:R-:W-:Y:S06]  /*1090*/  @!P5 BRA `(.L_x_69) ;  /* 0x000000000020d947 */ /* 0x000fec0003800000 */
[----:B------:R-:W-:Y:S01]  /*10a0*/  VIADD R13, R18, 0x2 ;  /* 0x00000002120d7836 */ /* 0x000fe20000000000 */
[----:B------:R-:W-:Y:S04]  /*10b0*/  BSSY.RECONVERGENT B2, `(.L_x_78) ;  /* 0x0000005000027945 */ /* 0x000fe80003800200 */
[----:B------:R-:W-:Y:S01]  /*10c0*/  ISETP.GE.OR P0, PT, R13, R12, P0 ;  /* 0x0000000c0d00720c */ /* 0x000fe20000706670 */
[----:B------:R-:W-:-:S12]  /*10d0*/  IMAD.MOV.U32 R13, RZ, RZ, RZ ;  /* 0x000000ffff0d7224 */ /* 0x000fd800078e00ff */
[----:B------:R-:W-:Y:S05]  /*10e0*/  @P0 BRA `(.L_x_79) ;  /* 0x0000000000040947 */ /* 0x000fea0003800000 */
[----:B------:R1:W5:Y:S02]  /*10f0*/  LDG.E R13, desc[UR6][R14.64+0x8] ;  /* 0x000008060e0d7981 */ /* 0x000364000c1e1900 */
.L_x_79:
[----:B------:R-:W-:Y:S05]  /*1100*/  BSYNC.RECONVERGENT B2 ;  /* 0x0000000000027941 */ /* 0x000fea0003800200 */
.L_x_78:
[----:B-----5:R-:W-:-:S07]  /*1110*/  FADD R2, R2, R13 ;  /* 0x0000000d02027221 */ /* 0x020fce0000000000 */
.L_x_69:
[----:B------:R-:W-:Y:S05]  /*1120*/  BSYNC.RECONVERGENT B1 ;  /* 0x0000000000017941 */ /* 0x000fea0003800200 */
.L_x_68:
[----:B------:R-:W-:-:S05]  /*1130*/  VIADD R5, R5, 0x1 ;  /* 0x0000000105057836 */ /* 0x000fca0000000000 */
[----:B------:R-:W-:-:S13]  /*1140*/  ISETP.GE.AND P0, PT, R5, R8, PT ;  /* 0x000000080500720c */ /* 0x000fda0003f06270 */
[----:B------:R-:W-:Y:S05]  /*1150*/  @!P0 BRA `(.L_x_80) ;  /* 0xfffffff000488947 */ /* 0x000fea000383ffff */
[----:B------:R-:W-:Y:S05]  /*1160*/  BSYNC.RECONVERGENT B0 ;  /* 0x0000000000007941 */ /* 0x000fea0003800200 */
.L_x_63:
[----:B------:R-:W2:Y:S01]  /*1170*/  LDCU UR4, c[0x0][0x3a4] ;  /* 0x00007480ff0477ac */ /* 0x000ea20008000800 */
[----:B------:R-:W-:Y:S01]  /*1180*/  BSSY.RECONVERGENT B0, `(.L_x_81) ;  /* 0x000000f000007945 */ /* 0x000fe20003800200 */
[----:B--2---:R-:W-:-:S06]  /*1190*/  UIMAD UR4, UR4, UR4, URZ ;  /* 0x00000004040472a4 */ /* 0x004fcc000f8e02ff */
[----:B------:R-:W-:-:S04]  /*11a0*/  I2FP.F32.U32 R7, UR4 ;  /* 0x0000000400077c45 */ /* 0x000fc80008201000 */
[----:B------:R-:W2:Y:S08]  /*11b0*/  MUFU.RCP R4, R7 ;  /* 0x0000000700047308 */ /* 0x000eb00000001000 */
[----:B------:R-:W3:Y:S01]  /*11c0*/  FCHK P0, R2, R7 ;  /* 0x0000000702007302 */ /* 0x000ee20000000000 */
[----:B--2---:R-:W-:-:S04]  /*11d0*/  FFMA R5, -R7, R4, 1 ;  /* 0x3f80000007057423 */ /* 0x004fc80000000104 */
[----:B------:R-:W-:-:S04]  /*11e0*/  FFMA R5, R4, R5, R4 ;  /* 0x0000000504057223 */ /* 0x000fc80000000004 */
[----:B------:R-:W-:-:S04]  /*11f0*/  FFMA R4, R5, R2, RZ ;  /* 0x0000000205047223 */ /* 0x000fc800000000ff */
[----:B------:R-:W-:-:S04]  /*1200*/  FFMA R9, -R7, R4, R2 ;  /* 0x0000000407097223 */ /* 0x000fc80000000102 */
[----:B------:R-:W-:Y:S01]  /*1210*/  FFMA R9, R5, R9, R4 ;  /* 0x0000000905097223 */ /* 0x000fe20000000004 */
[----:B---3--:R-:W-:Y:S06]  /*1220*/  @!P0 BRA `(.L_x_82) ;  /* 0x0000000000108947 */ /* 0x008fec0003800000 */
[----:B------:R-:W-:Y:S01]  /*1230*/  IMAD.MOV.U32 R5, RZ, RZ, R2 ;  /* 0x000000ffff057224 */ /* 0x000fe200078e0002 */
[----:B------:R-:W-:-:S07]  /*1240*/  MOV R4, 0x1260 ;  /* 0x0000126000047802 */ /* 0x000fce0000000f00 */
[----:B01----:R-:W-:Y:S05]  /*1250*/  CALL.REL.NOINC `($__internal_1_$__cuda_sm3x_div_rn_noftz_f32_slowpath) ;  /* 0x0000000000207944 */ /* 0x003fea0003c00000 */
[----:B------:R-:W-:-:S07]  /*1260*/  IMAD.MOV.U32 R9, RZ, RZ, R2 ;  /* 0x000000ffff097224 */ /* 0x000fce00078e0002 */
.L_x_82:
[----:B------:R-:W-:Y:S05]  /*1270*/  BSYNC.RECONVERGENT B0 ;  /* 0x0000000000007941 */ /* 0x000fea0003800200 */
.L_x_81:
[----:B------:R-:W2:Y:S01]  /*1280*/  LDC.64 R4, c[0x0][0x388] ;  /* 0x0000e200ff047b82 */ /* 0x000ea20000000a00 */
[----:B------:R-:W3:Y:S02]  /*1290*/  LDCU UR4, c[0x0][0x398] ;  /* 0x00007300ff0477ac */ /* 0x000ee40008000800 */
[----:B---3--:R-:W-:-:S04]  /*12a0*/  IMAD R3, R0, UR4, R3 ;  /* 0x0000000400037c24 */ /* 0x008fc8000f8e0203 */
[----:B--2---:R-:W-:-:S05]  /*12b0*/  IMAD.WIDE R2, R3, 0x4, R4 ;  /* 0x0000000403027825 */ /* 0x004fca00078e0204 */
[----:B------:R-:W-:Y:S01]  /*12c0*/  STG.E desc[UR6][R2.64], R9 ;  /* 0x0000000902007986 */ /* 0x000fe2000c101906 */
[----:B------:R-:W-:Y:S05]  /*12d0*/  EXIT ;  /* 0x000000000000794d */ /* 0x000fea0003800000 */
        .weak           $__internal_1_$__cuda_sm3x_div_rn_noftz_f32_slowpath
        .type           $__internal_1_$__cuda_sm3x_div_rn_noftz_f32_slowpath,@function
        .size           $__internal_1_$__cuda_sm3x_div_rn_noftz_f32_slowpath,(.L_x_96 - $__internal_1_$__cuda_sm3x_div_rn_noftz_f32_slowpath)
$__internal_1_$__cuda_sm3x_div_rn_noftz_f32_slowpath:
        /* <DEDUP_REMOVED lines=9> */
[----:B------:R-:W-:Y:S01]  /*1370*/  @!P0 IMAD.MOV.U32 R8, RZ, RZ, RZ ;  /* 0x000000ffff088224 */ /* 0x000fe200078e00ff */
[----:B------:R-:W-:Y:S06]  /*1380*/  @!P0 BRA `(.L_x_84) ;  /* 0x0000000000608947 */ /* 0x000fec0003800000 */
[----:B------:R-:W-:Y:S01]  /*1390*/  FSETP.GTU.FTZ.AND P0, PT, |R5|, +INF , PT ;  /* 0x7f8000000500780b */ /* 0x000fe20003f1c200 */
[----:B------:R-:W-:Y:S01]  /*13a0*/  IMAD.MOV.U32 R2, RZ, RZ, R7 ;  /* 0x000000ffff027224 */ /* 0x000fe200078e0007 */
        /* <DEDUP_REMOVED lines=17> */
[----:B------:R-:W-:Y:S02]  /*14c0*/  @P0 IMAD.MOV.U32 R8, RZ, RZ, RZ ;  /* 0x000000ffff080224 */ /* 0x000fe400078e00ff */
[----:B------:R-:W-:Y:S01]  /*14d0*/  @!P0 FFMA R5, R5, 1.84467440737095516160e+19, RZ ;  /* 0x5f80000005058823 */ /* 0x000fe200000000ff */
[----:B------:R-:W-:Y:S02]  /*14e0*/  @!P0 IMAD.MOV.U32 R8, RZ, RZ, -0x40 ;  /* 0xffffffc0ff088424 */ /* 0x000fe400078e00ff */
[----:B------:R-:W-:-:S03]  /*14f0*/  @!P1 FFMA R7, R2, 1.84467440737095516160e+19, RZ ;  /* 0x5f80000002079823 */ /* 0x000fc600000000ff */
[----:B------:R-:W-:-:S07]  /*1500*/  @!P1 IADD3 R8, PT, PT, R8, 0x40, RZ ;  /* 0x0000004008089810 */ /* 0x000fce0007ffe0ff */
.L_x_84:
[----:B------:R-:W-:Y:S01]  /*1510*/  LEA R2, R6, 0xc0800000, 0x17 ;  /* 0xc080000006027811 */ /* 0x000fe200078eb8ff */
[----:B------:R-:W-:Y:S04]  /*1520*/  BSSY.RECONVERGENT B2, `(.L_x_89) ;  /* 0x0000036000027945 */ /* 0x000fe80003800200 */
[----:B------:R-:W-:Y:S02]  /*1530*/  IMAD.IADD R9, R7, 0x1, -R2 ;  /* 0x0000000107097824 */ /* 0x000fe400078e0a02 */
[----:B------:R-:W-:Y:S02]  /*1540*/  VIADD R7, R12, 0xffffff81 ;  /* 0xffffff810c077836 */ /* 0x000fe40000000000 */
[----:B------:R-:W0:Y:S01]  /*1550*/  MUFU.RCP R10, R9 ;  /* 0x00000009000a7308 */ /* 0x000e220000001000 */
[----:B------:R-:W-:Y:S01]  /*1560*/  FADD.FTZ R11, -R9, -RZ ;  /* 0x800000ff090b7221 */ /* 0x000fe20000010100 */
[C---:B------:R-:W-:Y:S01]  /*1570*/  IMAD R2, R7.reuse, -0x800000, R5 ;  /* 0xff80000007027824 */ /* 0x040fe200078e0205 */
[----:B------:R-:W-:-:S05]  /*1580*/  IADD3 R7, PT, PT, R7, 0x7f, -R6 ;  /* 0x0000007f07077810 */ /* 0x000fca0007ffe806 */
[----:B------:R-:W-:Y:S02]  /*1590*/  IMAD.IADD R7, R7, 0x1, R8 ;  /* 0x0000000107077824 */ /* 0x000fe400078e0208 */
        /* <DEDUP_REMOVED lines=9> */
[----:B------:R-:W-:-:S04]  /*1630*/  IMAD.IADD R9, R5, 0x1, R7 ;  /* 0x0000000105097824 */ /* 0x000fc800078e0207 */
[----:B------:R-:W-:-:S05]  /*1640*/  VIADD R5, R9, 0xffffffff ;  /* 0xffffffff09057836 */ /* 0x000fca0000000000 */
        /* <DEDUP_REMOVED lines=9> */
[CCC-:B------:R-:W-:Y:S01]  /*16e0*/  FFMA.RZ R5, R12.reuse, R10.reuse, R13.reuse ;  /* 0x0000000a0c057223 */ /* 0x1c0fe2000000c00d */
[C---:B------:R-:W-:Y:S01]  /*16f0*/  IADD3 R8, PT, PT, R9.reuse, 0x20, RZ ;  /* 0x0000002009087810 */ /* 0x040fe20007ffe0ff */
[CCC-:B------:R-:W-:Y:S01]  /*1700*/  FFMA.RM R6, R12.reuse, R10.reuse, R13.reuse ;  /* 0x0000000a0c067223 */ /* 0x1c0fe2000000400d */
[----:B------:R-:W-:Y:S02]  /*1710*/  ISETP.NE.AND P2, PT, R9, RZ, PT ;  /* 0x000000ff0900720c */ /* 0x000fe40003f45270 */
[----:B------:R-:W-:Y:S01]  /*1720*/  LOP3.LUT R7, R5, 0x7fffff, RZ, 0xc0, !PT ;  /* 0x007fffff05077812 */ /* 0x000fe200078ec0ff */
[----:B------:R-:W-:Y:S01]  /*1730*/  FFMA.RP R5, R12, R10, R13 ;  /* 0x0000000a0c057223 */ /* 0x000fe2000000800d */
[----:B------:R-:W-:Y:S01]  /*1740*/  ISETP.NE.AND P1, PT, R9, RZ, PT ;  /* 0x000000ff0900720c */ /* 0x000fe20003f25270 */
[----:B------:R-:W-:Y:S01]  /*1750*/  IMAD.MOV R9, RZ, RZ, -R9 ;  /* 0x000000ffff097224 */ /* 0x000fe200078e0a09 */
[----:B------:R-:W-:Y:S02]  /*1760*/  LOP3.LUT R7, R7, 0x800000, RZ, 0xfc, !PT ;  /* 0x0080000007077812 */ /* 0x000fe400078efcff */
[----:B------:R-:W-:-:S02]  /*1770*/  FSETP.NEU.FTZ.AND P0, PT, R5, R6, PT ;  /* 0x000000060500720b */ /* 0x000fc40003f1d000 */
[----:B------:R-:W-:Y:S02]  /*1780*/  SHF.L.U32 R8, R7, R8, RZ ;  /* 0x0000000807087219 */ /* 0x000fe400000006ff */
[----:B------:R-:W-:Y:S02]  /*1790*/  SEL R6, R9, RZ, P2 ;  /* 0x000000ff09067207 */ /* 0x000fe40001000000 */
[----:B------:R-:W-:Y:S02]  /*17a0*/  ISETP.NE.AND P1, PT, R8, RZ, P1 ;  /* 0x000000ff0800720c */ /* 0x000fe40000f25270 */
[----:B------:R-:W-:Y:S02]  /*17b0*/  SHF.R.U32.HI R6, RZ, R6, R7 ;  /* 0x00000006ff067219 */ /* 0x000fe40000011607 */
[----:B------:R-:W-:Y:S02]  /*17c0*/  PLOP3.LUT P0, PT, P0, P1, PT, 0xf8, 0x8f ;  /* 0x00000000008f781c */ /* 0x000fe40000703f70 */
[----:B------:R-:W-:-:S02]  /*17d0*/  SHF.R.U32.HI R8, RZ, 0x1, R6 ;  /* 0x00000001ff087819 */ /* 0x000fc40000011606 */
[----:B------:R-:W-:-:S04]  /*17e0*/  SEL R5, RZ, 0x1, !P0 ;  /* 0x00000001ff057807 */ /* 0x000fc80004000000 */
[----:B------:R-:W-:-:S04]  /*17f0*/  LOP3.LUT R5, R5, 0x1, R8, 0xf8, !PT ;  /* 0x0000000105057812 */ /* 0x000fc800078ef808 */
[----:B------:R-:W-:-:S05]  /*1800*/  LOP3.LUT R5, R5, R6, RZ, 0xc0, !PT ;  /* 0x0000000605057212 */ /* 0x000fca00078ec0ff */
[----:B------:R-:W-:-:S05]  /*1810*/  IMAD.IADD R5, R8, 0x1, R5 ;  /* 0x0000000108057824 */ /* 0x000fca00078e0205 */
[----:B------:R-:W-:Y:S01]  /*1820*/  LOP3.LUT R2, R5, R2, RZ, 0xfc, !PT ;  /* 0x0000000205027212 */ /* 0x000fe200078efcff */
[----:B------:R-:W-:Y:S06]  /*1830*/  BRA `(.L_x_92) ;  /* 0x0000000000107947 */ /* 0x000fec0003800000 */
.L_x_91:
[----:B------:R-:W-:-:S04]  /*1840*/  LOP3.LUT R2, R2, 0x80000000, RZ, 0xc0, !PT ;  /* 0x8000000002027812 */ /* 0x000fc800078ec0ff */
[----:B------:R-:W-:Y:S01]  /*1850*/  LOP3.LUT R2, R2, 0x7f800000, RZ, 0xfc, !PT ;  /* 0x7f80000002027812 */ /* 0x000fe200078efcff */
[----:B------:R-:W-:Y:S06]  /*1860*/  BRA `(.L_x_92) ;  /* 0x0000000000047947 */ /* 0x000fec0003800000 */
.L_x_90:
[----:B------:R-:W-:-:S07]  /*1870*/  IMAD R2, R7, 0x800000, R2 ;  /* 0x0080000007027824 */ /* 0x000fce00078e0202 */
.L_x_92:
[----:B------:R-:W-:Y:S05]  /*1880*/  BSYNC.RECONVERGENT B2 ;  /* 0x0000000000027941 */ /* 0x000fea0003800200 */
.L_x_89:
[----:B------:R-:W-:Y:S05]  /*1890*/  BRA `(.L_x_93) ;  /* 0x0000000000207947 */ /* 0x000fea0003800000 */
.L_x_88:
[----:B------:R-:W-:-:S04]  /*18a0*/  LOP3.LUT R2, R7, 0x80000000, R5, 0x48, !PT ;  /* 0x8000000007027812 */ /* 0x000fc800078e4805 */
[----:B------:R-:W-:Y:S01]  /*18b0*/  LOP3.LUT R2, R2, 0x7f800000, RZ, 0xfc, !PT ;  /* 0x7f80000002027812 */ /* 0x000fe200078efcff */
[----:B------:R-:W-:Y:S06]  /*18c0*/  BRA `(.L_x_93) ;  /* 0x0000000000147947 */ /* 0x000fec0003800000 */
.L_x_87:
[----:B------:R-:W-:Y:S01]  /*18d0*/  LOP3.LUT R2, R7, 0x80000000, R5, 0x48, !PT ;  /* 0x8000000007027812 */ /* 0x000fe200078e4805 */
[----:B------:R-:W-:Y:S06]  /*18e0*/  BRA `(.L_x_93) ;  /* 0x00000000000c7947 */ /* 0x000fec0003800000 */
.L_x_86:
[----:B------:R-:W0:Y:S01]  /*18f0*/  MUFU.RSQ R2, -QNAN ;  /* 0xffc0000000027908 */ /* 0x000e220000001400 */
[----:B------:R-:W-:Y:S05]  /*1900*/  BRA `(.L_x_93) ;  /* 0x0000000000047947 */ /* 0x000fea0003800000 */
.L_x_85:
[----:B------:R-:W-:-:S07]  /*1910*/  FADD.FTZ R2, R5, R2 ;  /* 0x0000000205027221 */ /* 0x000fce0000010000 */
.L_x_93:
[----:B------:R-:W-:Y:S05]  /*1920*/  BSYNC.RECONVERGENT B1 ;  /* 0x0000000000017941 */ /* 0x000fea0003800200 */
.L_x_83:
[----:B------:R-:W-:-:S04]  /*1930*/  IMAD.MOV.U32 R5, RZ, RZ, 0x0 ;  /* 0x00000000ff057424 */ /* 0x000fc800078e00ff */
[----:B0-----:R-:W-:Y:S05]  /*1940*/  RET.REL.NODEC R4 `(_Z11avg_poolingPfS_iiiiii) ;  /* 0xffffffe404ac7950 */ /* 0x001fea0003c3ffff */
.L_x_94:
        /* <DEDUP_REMOVED lines=11> */
.L_x_96:


//--------------------- .nv.shared.reserved.0     --------------------------
	.section	.nv.shared.reserved.0,"aw",@nobits
	.weak		__nv_reservedSMEM_offset_0_alias
	.size		__nv_reservedSMEM_offset_0_alias, 0, 64
	.other		__nv_reservedSMEM_offset_0_alias,@"STO_CUDA_RESERVED_SHARED STV_DEFAULT"
__nv_reservedSMEM_offset_0_alias:
	.zero		0
	.zero		64


//--------------------- .nv.constant0._Z24inverse_avg_pooling_basePfS_S_iiiiii --------------------------
	.section	.nv.constant0._Z24inverse_avg_pooling_basePfS_S_iiiiii,"a",@progbits
	.sectionflags	@""
	.align	4
.nv.constant0._Z24inverse_avg_pooling_basePfS_S_iiiiii:
	.zero		944


//--------------------- .nv.constant0._Z11avg_poolingPfS_iiiiii --------------------------
	.section	.nv.constant0._Z11avg_poolingPfS_iiiiii,"a",@progbits
	.sectionflags	@""
	.align	4
.nv.constant0._Z11avg_poolingPfS_iiiiii:
	.zero		936


//--------------------- SYMBOLS --------------------------

	.type		.nv.reservedSmem.offset0,@object
	.size		.nv.reservedSmem.offset0,0x4
